//
// Generated by NVIDIA NVVM Compiler
//
// Compiler Build ID: CL-36424714
// Cuda compilation tools, release 13.0, V13.0.88
// Based on NVVM 20.0.0
//

.version 9.0
.target sm_100
.address_size 64

	// .globl	_Z12setup_kernelP17curandStateXORWOW
.global .align 4 .b8 precalc_xorwow_matrix[102400];
.global .align 4 .b8 precalc_xorwow_offset_matrix[102400];
.global .align 4 .b8 mrg32k3aM1[2304];
.global .align 4 .b8 mrg32k3aM2[2304];
.global .align 4 .b8 mrg32k3aM1SubSeq[2016];
.global .align 4 .b8 mrg32k3aM2SubSeq[2016];
.global .align 4 .b8 mrg32k3aM1Seq[2304];
.global .align 4 .b8 mrg32k3aM2Seq[2304];
.const .align 8 .b8 __cr_lgamma_table[72];
.global .align 8 .b8 BLACK[24];
.global .align 8 .b8 WHITE[24] = {0, 0, 0, 0, 0, 0, 240, 63, 0, 0, 0, 0, 0, 0, 240, 63, 0, 0, 0, 0, 0, 0, 240, 63};
.global .align 8 .b8 BLUE[24] = {0, 0, 0, 0, 0, 0, 208, 63, 92, 143, 194, 245, 40, 92, 223, 63, 0, 0, 0, 0, 0, 0, 240, 63};

.visible .entry _Z12setup_kernelP17curandStateXORWOW(
	.param .u64 .ptr .align 1 _Z12setup_kernelP17curandStateXORWOW_param_0
)
{
	.reg .pred 	%p<24>;
	.reg .b32 	%r<406>;
	.reg .b64 	%rd<18>;

	ld.param.u64 	%rd8, [_Z12setup_kernelP17curandStateXORWOW_param_0];
	cvta.to.global.u64 	%rd9, %rd8;
	mov.u32 	%r182, %tid.x;
	mov.u32 	%r183, %ntid.x;
	mov.u32 	%r184, %ctaid.x;
	mad.lo.s32 	%r185, %r183, %r184, %r182;
	cvt.s64.s32 	%rd17, %r185;
	mul.wide.s32 	%rd10, %r185, 48;
	add.s64 	%rd2, %rd9, %rd10;
	mov.b32 	%r186, 1593684748;
	mov.b32 	%r187, 832094735;
	st.global.v2.u32 	[%rd2], {%r187, %r186};
	mov.b32 	%r188, -123459836;
	mov.b32 	%r189, 1111207954;
	st.global.v2.u32 	[%rd2+8], {%r189, %r188};
	mov.b32 	%r190, 1476011280;
	mov.b32 	%r191, -589760388;
	st.global.v2.u32 	[%rd2+16], {%r191, %r190};
	setp.eq.s32 	%p1, %r185, 0;
	@%p1 bra 	$L__BB0_42;
	mov.b32 	%r312, 0;
	mov.u64 	%rd12, precalc_xorwow_matrix;
$L__BB0_2:
	and.b64  	%rd4, %rd17, 3;
	setp.eq.s64 	%p2, %rd4, 0;
	@%p2 bra 	$L__BB0_41;
	mul.wide.u32 	%rd11, %r312, 3200;
	add.s64 	%rd5, %rd12, %rd11;
	cvt.u32.u64 	%r2, %rd4;
	mov.b32 	%r313, 0;
$L__BB0_4:
	mov.b32 	%r326, 0;
	mov.u32 	%r327, %r326;
	mov.u32 	%r328, %r326;
	mov.u32 	%r329, %r326;
	mov.u32 	%r330, %r326;
	mov.u32 	%r319, %r326;
$L__BB0_5:
	mul.wide.u32 	%rd13, %r319, 4;
	add.s64 	%rd14, %rd2, %rd13;
	ld.global.u32 	%r10, [%rd14+4];
	shl.b32 	%r11, %r319, 5;
	mov.b32 	%r325, 0;
$L__BB0_6:
	.pragma "nounroll";
	shr.u32 	%r196, %r10, %r325;
	and.b32  	%r197, %r196, 1;
	setp.eq.b32 	%p3, %r197, 1;
	not.pred 	%p4, %p3;
	add.s32 	%r198, %r11, %r325;
	mul.lo.s32 	%r199, %r198, 5;
	mul.wide.u32 	%rd15, %r199, 4;
	add.s64 	%rd6, %rd5, %rd15;
	@%p4 bra 	$L__BB0_8;
	ld.global.u32 	%r200, [%rd6];
	xor.b32  	%r330, %r330, %r200;
	ld.global.u32 	%r201, [%rd6+4];
	xor.b32  	%r329, %r329, %r201;
	ld.global.u32 	%r202, [%rd6+8];
	xor.b32  	%r328, %r328, %r202;
	ld.global.u32 	%r203, [%rd6+12];
	xor.b32  	%r327, %r327, %r203;
	ld.global.u32 	%r204, [%rd6+16];
	xor.b32  	%r326, %r326, %r204;
$L__BB0_8:
	and.b32  	%r206, %r196, 2;
	setp.eq.s32 	%p5, %r206, 0;
	@%p5 bra 	$L__BB0_10;
	ld.global.u32 	%r207, [%rd6+20];
	xor.b32  	%r330, %r330, %r207;
	ld.global.u32 	%r208, [%rd6+24];
	xor.b32  	%r329, %r329, %r208;
	ld.global.u32 	%r209, [%rd6+28];
	xor.b32  	%r328, %r328, %r209;
	ld.global.u32 	%r210, [%rd6+32];
	xor.b32  	%r327, %r327, %r210;
	ld.global.u32 	%r211, [%rd6+36];
	xor.b32  	%r326, %r326, %r211;
$L__BB0_10:
	and.b32  	%r213, %r196, 4;
	setp.eq.s32 	%p6, %r213, 0;
	@%p6 bra 	$L__BB0_12;
	ld.global.u32 	%r214, [%rd6+40];
	xor.b32  	%r330, %r330, %r214;
	ld.global.u32 	%r215, [%rd6+44];
	xor.b32  	%r329, %r329, %r215;
	ld.global.u32 	%r216, [%rd6+48];
	xor.b32  	%r328, %r328, %r216;
	ld.global.u32 	%r217, [%rd6+52];
	xor.b32  	%r327, %r327, %r217;
	ld.global.u32 	%r218, [%rd6+56];
	xor.b32  	%r326, %r326, %r218;
$L__BB0_12:
	and.b32  	%r220, %r196, 8;
	setp.eq.s32 	%p7, %r220, 0;
	@%p7 bra 	$L__BB0_14;
	ld.global.u32 	%r221, [%rd6+60];
	xor.b32  	%r330, %r330, %r221;
	ld.global.u32 	%r222, [%rd6+64];
	xor.b32  	%r329, %r329, %r222;
	ld.global.u32 	%r223, [%rd6+68];
	xor.b32  	%r328, %r328, %r223;
	ld.global.u32 	%r224, [%rd6+72];
	xor.b32  	%r327, %r327, %r224;
	ld.global.u32 	%r225, [%rd6+76];
	xor.b32  	%r326, %r326, %r225;
$L__BB0_14:
	and.b32  	%r227, %r196, 16;
	setp.eq.s32 	%p8, %r227, 0;
	@%p8 bra 	$L__BB0_16;
	ld.global.u32 	%r228, [%rd6+80];
	xor.b32  	%r330, %r330, %r228;
	ld.global.u32 	%r229, [%rd6+84];
	xor.b32  	%r329, %r329, %r229;
	ld.global.u32 	%r230, [%rd6+88];
	xor.b32  	%r328, %r328, %r230;
	ld.global.u32 	%r231, [%rd6+92];
	xor.b32  	%r327, %r327, %r231;
	ld.global.u32 	%r232, [%rd6+96];
	xor.b32  	%r326, %r326, %r232;
$L__BB0_16:
	and.b32  	%r234, %r196, 32;
	setp.eq.s32 	%p9, %r234, 0;
	@%p9 bra 	$L__BB0_18;
	ld.global.u32 	%r235, [%rd6+100];
	xor.b32  	%r330, %r330, %r235;
	ld.global.u32 	%r236, [%rd6+104];
	xor.b32  	%r329, %r329, %r236;
	ld.global.u32 	%r237, [%rd6+108];
	xor.b32  	%r328, %r328, %r237;
	ld.global.u32 	%r238, [%rd6+112];
	xor.b32  	%r327, %r327, %r238;
	ld.global.u32 	%r239, [%rd6+116];
	xor.b32  	%r326, %r326, %r239;
$L__BB0_18:
	and.b32  	%r241, %r196, 64;
	setp.eq.s32 	%p10, %r241, 0;
	@%p10 bra 	$L__BB0_20;
	ld.global.u32 	%r242, [%rd6+120];
	xor.b32  	%r330, %r330, %r242;
	ld.global.u32 	%r243, [%rd6+124];
	xor.b32  	%r329, %r329, %r243;
	ld.global.u32 	%r244, [%rd6+128];
	xor.b32  	%r328, %r328, %r244;
	ld.global.u32 	%r245, [%rd6+132];
	xor.b32  	%r327, %r327, %r245;
	ld.global.u32 	%r246, [%rd6+136];
	xor.b32  	%r326, %r326, %r246;
$L__BB0_20:
	and.b32  	%r248, %r196, 128;
	setp.eq.s32 	%p11, %r248, 0;
	@%p11 bra 	$L__BB0_22;
	ld.global.u32 	%r249, [%rd6+140];
	xor.b32  	%r330, %r330, %r249;
	ld.global.u32 	%r250, [%rd6+144];
	xor.b32  	%r329, %r329, %r250;
	ld.global.u32 	%r251, [%rd6+148];
	xor.b32  	%r328, %r328, %r251;
	ld.global.u32 	%r252, [%rd6+152];
	xor.b32  	%r327, %r327, %r252;
	ld.global.u32 	%r253, [%rd6+156];
	xor.b32  	%r326, %r326, %r253;
$L__BB0_22:
	and.b32  	%r255, %r196, 256;
	setp.eq.s32 	%p12, %r255, 0;
	@%p12 bra 	$L__BB0_24;
	ld.global.u32 	%r256, [%rd6+160];
	xor.b32  	%r330, %r330, %r256;
	ld.global.u32 	%r257, [%rd6+164];
	xor.b32  	%r329, %r329, %r257;
	ld.global.u32 	%r258, [%rd6+168];
	xor.b32  	%r328, %r328, %r258;
	ld.global.u32 	%r259, [%rd6+172];
	xor.b32  	%r327, %r327, %r259;
	ld.global.u32 	%r260, [%rd6+176];
	xor.b32  	%r326, %r326, %r260;
$L__BB0_24:
	and.b32  	%r262, %r196, 512;
	setp.eq.s32 	%p13, %r262, 0;
	@%p13 bra 	$L__BB0_26;
	ld.global.u32 	%r263, [%rd6+180];
	xor.b32  	%r330, %r330, %r263;
	ld.global.u32 	%r264, [%rd6+184];
	xor.b32  	%r329, %r329, %r264;
	ld.global.u32 	%r265, [%rd6+188];
	xor.b32  	%r328, %r328, %r265;
	ld.global.u32 	%r266, [%rd6+192];
	xor.b32  	%r327, %r327, %r266;
	ld.global.u32 	%r267, [%rd6+196];
	xor.b32  	%r326, %r326, %r267;
$L__BB0_26:
	and.b32  	%r269, %r196, 1024;
	setp.eq.s32 	%p14, %r269, 0;
	@%p14 bra 	$L__BB0_28;
	ld.global.u32 	%r270, [%rd6+200];
	xor.b32  	%r330, %r330, %r270;
	ld.global.u32 	%r271, [%rd6+204];
	xor.b32  	%r329, %r329, %r271;
	ld.global.u32 	%r272, [%rd6+208];
	xor.b32  	%r328, %r328, %r272;
	ld.global.u32 	%r273, [%rd6+212];
	xor.b32  	%r327, %r327, %r273;
	ld.global.u32 	%r274, [%rd6+216];
	xor.b32  	%r326, %r326, %r274;
$L__BB0_28:
	and.b32  	%r276, %r196, 2048;
	setp.eq.s32 	%p15, %r276, 0;
	@%p15 bra 	$L__BB0_30;
	ld.global.u32 	%r277, [%rd6+220];
	xor.b32  	%r330, %r330, %r277;
	ld.global.u32 	%r278, [%rd6+224];
	xor.b32  	%r329, %r329, %r278;
	ld.global.u32 	%r279, [%rd6+228];
	xor.b32  	%r328, %r328, %r279;
	ld.global.u32 	%r280, [%rd6+232];
	xor.b32  	%r327, %r327, %r280;
	ld.global.u32 	%r281, [%rd6+236];
	xor.b32  	%r326, %r326, %r281;
$L__BB0_30:
	and.b32  	%r283, %r196, 4096;
	setp.eq.s32 	%p16, %r283, 0;
	@%p16 bra 	$L__BB0_32;
	ld.global.u32 	%r284, [%rd6+240];
	xor.b32  	%r330, %r330, %r284;
	ld.global.u32 	%r285, [%rd6+244];
	xor.b32  	%r329, %r329, %r285;
	ld.global.u32 	%r286, [%rd6+248];
	xor.b32  	%r328, %r328, %r286;
	ld.global.u32 	%r287, [%rd6+252];
	xor.b32  	%r327, %r327, %r287;
	ld.global.u32 	%r288, [%rd6+256];
	xor.b32  	%r326, %r326, %r288;
$L__BB0_32:
	and.b32  	%r290, %r196, 8192;
	setp.eq.s32 	%p17, %r290, 0;
	@%p17 bra 	$L__BB0_34;
	ld.global.u32 	%r291, [%rd6+260];
	xor.b32  	%r330, %r330, %r291;
	ld.global.u32 	%r292, [%rd6+264];
	xor.b32  	%r329, %r329, %r292;
	ld.global.u32 	%r293, [%rd6+268];
	xor.b32  	%r328, %r328, %r293;
	ld.global.u32 	%r294, [%rd6+272];
	xor.b32  	%r327, %r327, %r294;
	ld.global.u32 	%r295, [%rd6+276];
	xor.b32  	%r326, %r326, %r295;
$L__BB0_34:
	and.b32  	%r297, %r196, 16384;
	setp.eq.s32 	%p18, %r297, 0;
	@%p18 bra 	$L__BB0_36;
	ld.global.u32 	%r298, [%rd6+280];
	xor.b32  	%r330, %r330, %r298;
	ld.global.u32 	%r299, [%rd6+284];
	xor.b32  	%r329, %r329, %r299;
	ld.global.u32 	%r300, [%rd6+288];
	xor.b32  	%r328, %r328, %r300;
	ld.global.u32 	%r301, [%rd6+292];
	xor.b32  	%r327, %r327, %r301;
	ld.global.u32 	%r302, [%rd6+296];
	xor.b32  	%r326, %r326, %r302;
$L__BB0_36:
	and.b32  	%r304, %r196, 32768;
	setp.eq.s32 	%p19, %r304, 0;
	@%p19 bra 	$L__BB0_38;
	ld.global.u32 	%r305, [%rd6+300];
	xor.b32  	%r330, %r330, %r305;
	ld.global.u32 	%r306, [%rd6+304];
	xor.b32  	%r329, %r329, %r306;
	ld.global.u32 	%r307, [%rd6+308];
	xor.b32  	%r328, %r328, %r307;
	ld.global.u32 	%r308, [%rd6+312];
	xor.b32  	%r327, %r327, %r308;
	ld.global.u32 	%r309, [%rd6+316];
	xor.b32  	%r326, %r326, %r309;
$L__BB0_38:
	add.s32 	%r325, %r325, 16;
	setp.ne.s32 	%p20, %r325, 32;
	@%p20 bra 	$L__BB0_6;
	mad.lo.s32 	%r310, %r319, -31, %r11;
	add.s32 	%r319, %r310, 1;
	setp.ne.s32 	%p21, %r319, 5;
	@%p21 bra 	$L__BB0_5;
	st.global.u32 	[%rd2+4], %r330;
	st.global.u32 	[%rd2+8], %r329;
	st.global.u32 	[%rd2+12], %r328;
	st.global.u32 	[%rd2+16], %r327;
	st.global.u32 	[%rd2+20], %r326;
	add.s32 	%r313, %r313, 1;
	setp.lt.u32 	%p22, %r313, %r2;
	@%p22 bra 	$L__BB0_4;
$L__BB0_41:
	shr.u64 	%rd7, %rd17, 2;
	add.s32 	%r312, %r312, 1;
	setp.gt.u64 	%p23, %rd17, 3;
	mov.u64 	%rd17, %rd7;
	@%p23 bra 	$L__BB0_2;
$L__BB0_42:
	mov.b32 	%r311, 0;
	st.global.v2.u32 	[%rd2+24], {%r311, %r311};
	st.global.u32 	[%rd2+32], %r311;
	mov.b64 	%rd16, 0;
	st.global.u64 	[%rd2+40], %rd16;
	ret;

}
	// .globl	_Z13render_pixelsP17curandStateXORWOWPK5worldiiiP3pix
.visible .entry _Z13render_pixelsP17curandStateXORWOWPK5worldiiiP3pix(
	.param .u64 .ptr .align 1 _Z13render_pixelsP17curandStateXORWOWPK5worldiiiP3pix_param_0,
	.param .u64 .ptr .align 1 _Z13render_pixelsP17curandStateXORWOWPK5worldiiiP3pix_param_1,
	.param .u32 _Z13render_pixelsP17curandStateXORWOWPK5worldiiiP3pix_param_2,
	.param .u32 _Z13render_pixelsP17curandStateXORWOWPK5worldiiiP3pix_param_3,
	.param .u32 _Z13render_pixelsP17curandStateXORWOWPK5worldiiiP3pix_param_4,
	.param .u64 .ptr .align 1 _Z13render_pixelsP17curandStateXORWOWPK5worldiiiP3pix_param_5
)
{
	.reg .pred 	%p<65>;
	.reg .b32 	%r<213>;
	.reg .b64 	%rd<151>;
	.reg .b64 	%fd<460>;

	ld.param.u64 	%rd49, [_Z13render_pixelsP17curandStateXORWOWPK5worldiiiP3pix_param_0];
	ld.param.u64 	%rd47, [_Z13render_pixelsP17curandStateXORWOWPK5worldiiiP3pix_param_1];
	ld.param.u32 	%r57, [_Z13render_pixelsP17curandStateXORWOWPK5worldiiiP3pix_param_2];
	ld.param.u32 	%r58, [_Z13render_pixelsP17curandStateXORWOWPK5worldiiiP3pix_param_3];
	cvta.to.global.u64 	%rd1, %rd47;
	cvta.to.global.u64 	%rd50, %rd49;
	mov.u32 	%r60, %tid.x;
	mov.u32 	%r61, %ntid.x;
	mov.u32 	%r62, %ctaid.x;
	mad.lo.s32 	%r1, %r61, %r62, %r60;
	mul.wide.u32 	%rd51, %r60, 48;
	add.s64 	%rd2, %rd50, %rd51;
	setp.gt.s32 	%p3, %r1, 479999;
	@%p3 bra 	$L__BB1_37;
	ld.param.u32 	%r181, [_Z13render_pixelsP17curandStateXORWOWPK5worldiiiP3pix_param_4];
	setp.lt.s32 	%p4, %r181, 1;
	mov.f64 	%fd457, 0d0000000000000000;
	mov.f64 	%fd458, %fd457;
	mov.f64 	%fd459, %fd457;
	@%p4 bra 	$L__BB1_36;
	mul.hi.s32 	%r64, %r1, 1374389535;
	shr.u32 	%r65, %r64, 31;
	shr.s32 	%r66, %r64, 8;
	add.s32 	%r3, %r66, %r65;
	mul.lo.s32 	%r67, %r3, 800;
	sub.s32 	%r2, %r1, %r67;
	ld.global.v2.u32 	{%r192, %r193}, [%rd2];
	ld.global.v2.u32 	{%r194, %r195}, [%rd2+8];
	ld.global.v2.u32 	{%r196, %r197}, [%rd2+16];
	cvt.rn.f64.s32 	%fd101, %r57;
	cvt.rn.f64.s32 	%fd102, %r58;
	div.rn.f64 	%fd103, %fd101, %fd102;
	add.f64 	%fd104, %fd103, %fd103;
	div.rn.f64 	%fd1, %fd104, %fd101;
	mov.f64 	%fd105, 0d4000000000000000;
	div.rn.f64 	%fd2, %fd105, %fd102;
	mul.f64 	%fd3, %fd104, 0d3FE0000000000000;
	ld.global.f64 	%fd4, [WHITE];
	ld.global.f64 	%fd5, [WHITE+8];
	ld.global.f64 	%fd6, [WHITE+16];
	ld.global.u32 	%r10, [%rd1+2160];
	ld.global.f64 	%fd7, [BLACK];
	ld.global.f64 	%fd8, [BLACK+8];
	ld.global.f64 	%fd9, [BLACK+16];
	ld.global.f64 	%fd10, [BLUE];
	ld.global.f64 	%fd11, [BLUE+8];
	mov.f64 	%fd459, 0d0000000000000000;
	mov.b32 	%r184, 0;
	ld.global.f64 	%fd12, [BLUE+16];
	mov.f64 	%fd458, %fd459;
	mov.f64 	%fd457, %fd459;
$L__BB1_3:
	shr.u32 	%r69, %r193, 2;
	xor.b32  	%r70, %r69, %r193;
	shl.b32 	%r71, %r197, 4;
	shl.b32 	%r72, %r70, 1;
	xor.b32  	%r73, %r71, %r72;
	xor.b32  	%r74, %r73, %r197;
	xor.b32  	%r18, %r74, %r70;
	add.s32 	%r75, %r192, %r18;
	add.s32 	%r76, %r75, 362437;
	shr.u32 	%r77, %r194, 2;
	xor.b32  	%r78, %r77, %r194;
	shl.b32 	%r79, %r18, 4;
	shl.b32 	%r80, %r78, 1;
	xor.b32  	%r81, %r80, %r79;
	xor.b32  	%r82, %r81, %r78;
	xor.b32  	%r19, %r82, %r18;
	add.s32 	%r83, %r192, %r19;
	add.s32 	%r84, %r83, 724874;
	cvt.u64.u32 	%rd52, %r76;
	mul.wide.u32 	%rd53, %r84, 2097152;
	xor.b64  	%rd54, %rd53, %rd52;
	cvt.rn.f64.u64 	%fd107, %rd54;
	fma.rn.f64 	%fd108, %fd107, 0d3CA0000000000000, 0d3C90000000000000;
	cvt.rn.f64.s32 	%fd109, %r2;
	add.f64 	%fd110, %fd108, %fd109;
	mul.f64 	%fd111, %fd1, %fd110;
	sub.f64 	%fd112, %fd111, %fd3;
	shr.u32 	%r85, %r195, 2;
	xor.b32  	%r86, %r85, %r195;
	shl.b32 	%r87, %r19, 4;
	shl.b32 	%r88, %r86, 1;
	xor.b32  	%r89, %r88, %r87;
	xor.b32  	%r90, %r89, %r86;
	xor.b32  	%r20, %r90, %r19;
	add.s32 	%r91, %r192, %r20;
	add.s32 	%r92, %r91, 1087311;
	shr.u32 	%r93, %r196, 2;
	xor.b32  	%r94, %r93, %r196;
	shl.b32 	%r95, %r20, 4;
	shl.b32 	%r96, %r94, 1;
	xor.b32  	%r97, %r96, %r95;
	xor.b32  	%r98, %r97, %r94;
	xor.b32  	%r21, %r98, %r20;
	add.s32 	%r192, %r192, 1449748;
	add.s32 	%r99, %r21, %r192;
	cvt.u64.u32 	%rd55, %r92;
	mul.wide.u32 	%rd56, %r99, 2097152;
	xor.b64  	%rd57, %rd56, %rd55;
	cvt.rn.f64.u64 	%fd113, %rd57;
	fma.rn.f64 	%fd114, %fd113, 0d3CA0000000000000, 0d3C90000000000000;
	cvt.rn.f64.s32 	%fd115, %r3;
	add.f64 	%fd116, %fd114, %fd115;
	mul.f64 	%fd117, %fd2, %fd116;
	mov.f64 	%fd118, 0d3FF0000000000000;
	sub.f64 	%fd119, %fd118, %fd117;
	abs.f64 	%fd120, %fd112;
	abs.f64 	%fd121, %fd119;
	add.f64 	%fd122, %fd120, %fd121;
	add.f64 	%fd123, %fd122, 0d3FF0000000000000;
	min.f64 	%fd124, %fd120, %fd121;
	max.f64 	%fd125, %fd120, %fd121;
	min.f64 	%fd126, %fd125, 0d3FF0000000000000;
	max.f64 	%fd127, %fd125, 0d3FF0000000000000;
	{
	.reg .b32 %temp; 
	mov.b64 	{%temp, %r100}, %fd127;
	}
	and.b32  	%r101, %r100, -4194304;
	xor.b32  	%r102, %r101, 2144337920;
	mov.b32 	%r191, 0;
	mov.b64 	%fd128, {%r191, %r102};
	mul.f64 	%fd129, %fd126, %fd128;
	mul.f64 	%fd130, %fd124, %fd128;
	mul.f64 	%fd131, %fd127, %fd128;
	mul.f64 	%fd132, %fd129, %fd129;
	fma.rn.f64 	%fd133, %fd130, %fd130, %fd132;
	fma.rn.f64 	%fd134, %fd131, %fd131, %fd133;
	rsqrt.approx.ftz.f64 	%fd135, %fd134;
	mul.rn.f64 	%fd136, %fd135, %fd135;
	neg.f64 	%fd137, %fd136;
	fma.rn.f64 	%fd138, %fd134, %fd137, 0d3FF0000000000000;
	fma.rn.f64 	%fd139, %fd138, 0d3FD8000000000000, 0d3FE0000000000000;
	mul.rn.f64 	%fd140, %fd138, %fd135;
	fma.rn.f64 	%fd141, %fd139, %fd140, %fd135;
	mul.f64 	%fd142, %fd128, %fd141;
	setp.gt.f64 	%p5, %fd123, 0d0000000000000000;
	add.f64 	%fd143, %fd123, 0d7FF0000000000000;
	selp.f64 	%fd144, %fd142, %fd143, %p5;
	setp.eq.f64 	%p6, %fd127, 0d7FF0000000000000;
	selp.f64 	%fd19, 0d0000000000000000, %fd144, %p6;
	mul.f64 	%fd21, %fd112, %fd19;
	mul.f64 	%fd20, %fd119, %fd19;
	mov.f64 	%fd432, 0d0000000000000000;
	mov.u32 	%r193, %r197;
	mov.u32 	%r194, %r18;
	mov.u32 	%r195, %r19;
	mov.u32 	%r196, %r20;
	mov.u32 	%r197, %r21;
	mov.f64 	%fd433, %fd432;
	mov.f64 	%fd434, %fd432;
	mov.f64 	%fd435, %fd6;
	mov.f64 	%fd436, %fd5;
	mov.f64 	%fd437, %fd4;
$L__BB1_4:
	setp.lt.s32 	%p8, %r10, 1;
	mov.f64 	%fd439, 0d7FF0000000000000;
	mov.pred 	%p64, -1;
	mov.b64 	%rd128, 0;
	@%p8 bra 	$L__BB1_27;
	setp.lt.s32 	%p9, %r10, 4;
	mov.b64 	%rd129, 0;
	mov.f64 	%fd439, 0d7FF0000000000000;
	mov.b32 	%r200, 0;
	mov.u64 	%rd128, %rd129;
	@%p9 bra 	$L__BB1_16;
	ld.param.u64 	%rd125, [_Z13render_pixelsP17curandStateXORWOWPK5worldiiiP3pix_param_1];
	and.b32  	%r104, %r10, 2147483644;
	neg.s32 	%r198, %r104;
	cvta.to.global.u64 	%rd65, %rd125;
	add.s64 	%rd124, %rd65, 280;
	mov.b64 	%rd129, 0;
	mov.f64 	%fd439, 0d7FF0000000000000;
$L__BB1_7:
	.pragma "nounroll";
	ld.global.f64 	%fd149, [%rd124+-280];
	ld.global.f64 	%fd150, [%rd124+-272];
	ld.global.f64 	%fd151, [%rd124+-264];
	ld.global.f64 	%fd152, [%rd124+-216];
	sub.f64 	%fd153, %fd434, %fd149;
	sub.f64 	%fd154, %fd433, %fd150;
	sub.f64 	%fd155, %fd432, %fd151;
	mul.f64 	%fd156, %fd20, %fd154;
	fma.rn.f64 	%fd157, %fd21, %fd153, %fd156;
	fma.rn.f64 	%fd29, %fd19, %fd155, %fd157;
	mul.f64 	%fd158, %fd154, %fd154;
	fma.rn.f64 	%fd159, %fd153, %fd153, %fd158;
	fma.rn.f64 	%fd160, %fd155, %fd155, %fd159;
	mul.f64 	%fd161, %fd152, %fd152;
	sub.f64 	%fd162, %fd161, %fd160;
	fma.rn.f64 	%fd30, %fd29, %fd29, %fd162;
	setp.lt.f64 	%p10, %fd30, 0d0000000000000000;
	@%p10 bra 	$L__BB1_9;
	sqrt.rn.f64 	%fd163, %fd30;
	neg.f64 	%fd164, %fd29;
	setp.lt.f64 	%p11, %fd163, %fd164;
	sub.f64 	%fd165, %fd164, %fd163;
	sub.f64 	%fd166, %fd163, %fd29;
	selp.f64 	%fd167, %fd165, %fd166, %p11;
	setp.lt.f64 	%p12, %fd167, 0d3EE4F8B588E368F1;
	setp.ge.f64 	%p13, %fd167, %fd439;
	or.pred  	%p14, %p12, %p13;
	add.s64 	%rd66, %rd124, -280;
	selp.b64 	%rd128, %rd128, %rd66, %p14;
	selp.b64 	%rd129, %rd129, %rd125, %p14;
	selp.f64 	%fd439, %fd439, %fd167, %p14;
$L__BB1_9:
	ld.global.f64 	%fd169, [%rd124+-208];
	ld.global.f64 	%fd170, [%rd124+-200];
	ld.global.f64 	%fd171, [%rd124+-192];
	ld.global.f64 	%fd172, [%rd124+-144];
	sub.f64 	%fd173, %fd434, %fd169;
	sub.f64 	%fd174, %fd433, %fd170;
	sub.f64 	%fd175, %fd432, %fd171;
	mul.f64 	%fd176, %fd20, %fd174;
	fma.rn.f64 	%fd177, %fd21, %fd173, %fd176;
	fma.rn.f64 	%fd33, %fd19, %fd175, %fd177;
	mul.f64 	%fd178, %fd174, %fd174;
	fma.rn.f64 	%fd179, %fd173, %fd173, %fd178;
	fma.rn.f64 	%fd180, %fd175, %fd175, %fd179;
	mul.f64 	%fd181, %fd172, %fd172;
	sub.f64 	%fd182, %fd181, %fd180;
	fma.rn.f64 	%fd34, %fd33, %fd33, %fd182;
	setp.lt.f64 	%p15, %fd34, 0d0000000000000000;
	@%p15 bra 	$L__BB1_11;
	sqrt.rn.f64 	%fd183, %fd34;
	neg.f64 	%fd184, %fd33;
	setp.lt.f64 	%p16, %fd183, %fd184;
	sub.f64 	%fd185, %fd184, %fd183;
	sub.f64 	%fd186, %fd183, %fd33;
	selp.f64 	%fd187, %fd185, %fd186, %p16;
	setp.lt.f64 	%p17, %fd187, 0d3EE4F8B588E368F1;
	setp.ge.f64 	%p18, %fd187, %fd439;
	or.pred  	%p19, %p17, %p18;
	add.s64 	%rd67, %rd125, 72;
	add.s64 	%rd68, %rd124, -208;
	selp.b64 	%rd128, %rd128, %rd68, %p19;
	selp.b64 	%rd129, %rd129, %rd67, %p19;
	selp.f64 	%fd439, %fd439, %fd187, %p19;
$L__BB1_11:
	ld.global.f64 	%fd189, [%rd124+-136];
	ld.global.f64 	%fd190, [%rd124+-128];
	ld.global.f64 	%fd191, [%rd124+-120];
	ld.global.f64 	%fd192, [%rd124+-72];
	sub.f64 	%fd193, %fd434, %fd189;
	sub.f64 	%fd194, %fd433, %fd190;
	sub.f64 	%fd195, %fd432, %fd191;
	mul.f64 	%fd196, %fd20, %fd194;
	fma.rn.f64 	%fd197, %fd21, %fd193, %fd196;
	fma.rn.f64 	%fd37, %fd19, %fd195, %fd197;
	mul.f64 	%fd198, %fd194, %fd194;
	fma.rn.f64 	%fd199, %fd193, %fd193, %fd198;
	fma.rn.f64 	%fd200, %fd195, %fd195, %fd199;
	mul.f64 	%fd201, %fd192, %fd192;
	sub.f64 	%fd202, %fd201, %fd200;
	fma.rn.f64 	%fd38, %fd37, %fd37, %fd202;
	setp.lt.f64 	%p20, %fd38, 0d0000000000000000;
	@%p20 bra 	$L__BB1_13;
	sqrt.rn.f64 	%fd203, %fd38;
	neg.f64 	%fd204, %fd37;
	setp.lt.f64 	%p21, %fd203, %fd204;
	sub.f64 	%fd205, %fd204, %fd203;
	sub.f64 	%fd206, %fd203, %fd37;
	selp.f64 	%fd207, %fd205, %fd206, %p21;
	setp.lt.f64 	%p22, %fd207, 0d3EE4F8B588E368F1;
	setp.ge.f64 	%p23, %fd207, %fd439;
	or.pred  	%p24, %p22, %p23;
	add.s64 	%rd69, %rd125, 144;
	add.s64 	%rd70, %rd124, -136;
	selp.b64 	%rd128, %rd128, %rd70, %p24;
	selp.b64 	%rd129, %rd129, %rd69, %p24;
	selp.f64 	%fd439, %fd439, %fd207, %p24;
$L__BB1_13:
	ld.global.f64 	%fd209, [%rd124+-64];
	ld.global.f64 	%fd210, [%rd124+-56];
	ld.global.f64 	%fd211, [%rd124+-48];
	ld.global.f64 	%fd212, [%rd124];
	sub.f64 	%fd213, %fd434, %fd209;
	sub.f64 	%fd214, %fd433, %fd210;
	sub.f64 	%fd215, %fd432, %fd211;
	mul.f64 	%fd216, %fd20, %fd214;
	fma.rn.f64 	%fd217, %fd21, %fd213, %fd216;
	fma.rn.f64 	%fd41, %fd19, %fd215, %fd217;
	mul.f64 	%fd218, %fd214, %fd214;
	fma.rn.f64 	%fd219, %fd213, %fd213, %fd218;
	fma.rn.f64 	%fd220, %fd215, %fd215, %fd219;
	mul.f64 	%fd221, %fd212, %fd212;
	sub.f64 	%fd222, %fd221, %fd220;
	fma.rn.f64 	%fd42, %fd41, %fd41, %fd222;
	setp.lt.f64 	%p25, %fd42, 0d0000000000000000;
	@%p25 bra 	$L__BB1_15;
	sqrt.rn.f64 	%fd223, %fd42;
	neg.f64 	%fd224, %fd41;
	setp.lt.f64 	%p26, %fd223, %fd224;
	sub.f64 	%fd225, %fd224, %fd223;
	sub.f64 	%fd226, %fd223, %fd41;
	selp.f64 	%fd227, %fd225, %fd226, %p26;
	setp.lt.f64 	%p27, %fd227, 0d3EE4F8B588E368F1;
	setp.ge.f64 	%p28, %fd227, %fd439;
	or.pred  	%p29, %p27, %p28;
	add.s64 	%rd71, %rd125, 216;
	add.s64 	%rd72, %rd124, -64;
	selp.b64 	%rd128, %rd128, %rd72, %p29;
	selp.b64 	%rd129, %rd129, %rd71, %p29;
	selp.f64 	%fd439, %fd439, %fd227, %p29;
$L__BB1_15:
	and.b32  	%r200, %r10, 2147483644;
	add.s32 	%r198, %r198, 4;
	add.s64 	%rd125, %rd125, 288;
	add.s64 	%rd124, %rd124, 288;
	setp.ne.s32 	%p30, %r198, 0;
	@%p30 bra 	$L__BB1_7;
$L__BB1_16:
	and.b32  	%r105, %r10, 3;
	setp.eq.s32 	%p31, %r105, 0;
	@%p31 bra 	$L__BB1_26;
	setp.eq.s32 	%p32, %r105, 1;
	@%p32 bra 	$L__BB1_23;
	ld.param.u64 	%rd117, [_Z13render_pixelsP17curandStateXORWOWPK5worldiiiP3pix_param_1];
	cvta.to.global.u64 	%rd75, %rd117;
	mul.wide.u32 	%rd76, %r200, 72;
	add.s64 	%rd77, %rd75, %rd76;
	ld.global.f64 	%fd230, [%rd77];
	ld.global.f64 	%fd231, [%rd77+8];
	ld.global.f64 	%fd232, [%rd77+16];
	ld.global.f64 	%fd233, [%rd77+64];
	sub.f64 	%fd234, %fd434, %fd230;
	sub.f64 	%fd235, %fd433, %fd231;
	sub.f64 	%fd236, %fd432, %fd232;
	mul.f64 	%fd237, %fd20, %fd235;
	fma.rn.f64 	%fd238, %fd21, %fd234, %fd237;
	fma.rn.f64 	%fd47, %fd19, %fd236, %fd238;
	mul.f64 	%fd239, %fd235, %fd235;
	fma.rn.f64 	%fd240, %fd234, %fd234, %fd239;
	fma.rn.f64 	%fd241, %fd236, %fd236, %fd240;
	mul.f64 	%fd242, %fd233, %fd233;
	sub.f64 	%fd243, %fd242, %fd241;
	fma.rn.f64 	%fd48, %fd47, %fd47, %fd243;
	setp.lt.f64 	%p33, %fd48, 0d0000000000000000;
	@%p33 bra 	$L__BB1_20;
	ld.param.u64 	%rd118, [_Z13render_pixelsP17curandStateXORWOWPK5worldiiiP3pix_param_1];
	sqrt.rn.f64 	%fd244, %fd48;
	neg.f64 	%fd245, %fd47;
	setp.lt.f64 	%p34, %fd244, %fd245;
	sub.f64 	%fd246, %fd245, %fd244;
	sub.f64 	%fd247, %fd244, %fd47;
	selp.f64 	%fd248, %fd246, %fd247, %p34;
	setp.lt.f64 	%p35, %fd248, 0d3EE4F8B588E368F1;
	setp.ge.f64 	%p36, %fd248, %fd439;
	or.pred  	%p37, %p35, %p36;
	cvta.to.global.u64 	%rd78, %rd118;
	add.s64 	%rd80, %rd78, %rd76;
	selp.b64 	%rd128, %rd128, %rd80, %p37;
	add.s64 	%rd81, %rd118, %rd76;
	selp.b64 	%rd129, %rd129, %rd81, %p37;
	selp.f64 	%fd439, %fd439, %fd248, %p37;
$L__BB1_20:
	ld.param.u64 	%rd119, [_Z13render_pixelsP17curandStateXORWOWPK5worldiiiP3pix_param_1];
	cvta.to.global.u64 	%rd82, %rd119;
	add.s64 	%rd84, %rd82, %rd76;
	ld.global.f64 	%fd250, [%rd84+72];
	ld.global.f64 	%fd251, [%rd84+80];
	ld.global.f64 	%fd252, [%rd84+88];
	ld.global.f64 	%fd253, [%rd84+136];
	sub.f64 	%fd254, %fd434, %fd250;
	sub.f64 	%fd255, %fd433, %fd251;
	sub.f64 	%fd256, %fd432, %fd252;
	mul.f64 	%fd257, %fd20, %fd255;
	fma.rn.f64 	%fd258, %fd21, %fd254, %fd257;
	fma.rn.f64 	%fd51, %fd19, %fd256, %fd258;
	mul.f64 	%fd259, %fd255, %fd255;
	fma.rn.f64 	%fd260, %fd254, %fd254, %fd259;
	fma.rn.f64 	%fd261, %fd256, %fd256, %fd260;
	mul.f64 	%fd262, %fd253, %fd253;
	sub.f64 	%fd263, %fd262, %fd261;
	fma.rn.f64 	%fd52, %fd51, %fd51, %fd263;
	setp.lt.f64 	%p38, %fd52, 0d0000000000000000;
	@%p38 bra 	$L__BB1_22;
	ld.param.u64 	%rd120, [_Z13render_pixelsP17curandStateXORWOWPK5worldiiiP3pix_param_1];
	sqrt.rn.f64 	%fd264, %fd52;
	neg.f64 	%fd265, %fd51;
	setp.lt.f64 	%p39, %fd264, %fd265;
	sub.f64 	%fd266, %fd265, %fd264;
	sub.f64 	%fd267, %fd264, %fd51;
	selp.f64 	%fd268, %fd266, %fd267, %p39;
	setp.lt.f64 	%p40, %fd268, 0d3EE4F8B588E368F1;
	setp.ge.f64 	%p41, %fd268, %fd439;
	or.pred  	%p42, %p40, %p41;
	add.s64 	%rd86, %rd120, %rd76;
	add.s64 	%rd87, %rd86, 72;
	cvta.to.global.u64 	%rd88, %rd120;
	add.s64 	%rd89, %rd88, %rd76;
	add.s64 	%rd90, %rd89, 72;
	selp.b64 	%rd128, %rd128, %rd90, %p42;
	selp.b64 	%rd129, %rd129, %rd87, %p42;
	selp.f64 	%fd439, %fd439, %fd268, %p42;
$L__BB1_22:
	add.s32 	%r200, %r200, 2;
$L__BB1_23:
	and.b32  	%r106, %r10, 1;
	setp.eq.b32 	%p43, %r106, 1;
	not.pred 	%p44, %p43;
	@%p44 bra 	$L__BB1_26;
	ld.param.u64 	%rd121, [_Z13render_pixelsP17curandStateXORWOWPK5worldiiiP3pix_param_1];
	cvta.to.global.u64 	%rd91, %rd121;
	mul.wide.u32 	%rd92, %r200, 72;
	add.s64 	%rd93, %rd91, %rd92;
	ld.global.f64 	%fd270, [%rd93];
	ld.global.f64 	%fd271, [%rd93+8];
	ld.global.f64 	%fd272, [%rd93+16];
	ld.global.f64 	%fd273, [%rd93+64];
	sub.f64 	%fd274, %fd434, %fd270;
	sub.f64 	%fd275, %fd433, %fd271;
	sub.f64 	%fd276, %fd432, %fd272;
	mul.f64 	%fd277, %fd20, %fd275;
	fma.rn.f64 	%fd278, %fd21, %fd274, %fd277;
	fma.rn.f64 	%fd57, %fd19, %fd276, %fd278;
	mul.f64 	%fd279, %fd275, %fd275;
	fma.rn.f64 	%fd280, %fd274, %fd274, %fd279;
	fma.rn.f64 	%fd281, %fd276, %fd276, %fd280;
	mul.f64 	%fd282, %fd273, %fd273;
	sub.f64 	%fd283, %fd282, %fd281;
	fma.rn.f64 	%fd58, %fd57, %fd57, %fd283;
	setp.lt.f64 	%p45, %fd58, 0d0000000000000000;
	@%p45 bra 	$L__BB1_26;
	ld.param.u64 	%rd122, [_Z13render_pixelsP17curandStateXORWOWPK5worldiiiP3pix_param_1];
	sqrt.rn.f64 	%fd284, %fd58;
	neg.f64 	%fd285, %fd57;
	setp.lt.f64 	%p46, %fd284, %fd285;
	sub.f64 	%fd286, %fd285, %fd284;
	sub.f64 	%fd287, %fd284, %fd57;
	selp.f64 	%fd288, %fd286, %fd287, %p46;
	setp.lt.f64 	%p47, %fd288, 0d3EE4F8B588E368F1;
	setp.ge.f64 	%p48, %fd288, %fd439;
	or.pred  	%p49, %p47, %p48;
	add.s64 	%rd95, %rd122, %rd92;
	cvta.to.global.u64 	%rd96, %rd122;
	add.s64 	%rd97, %rd96, %rd92;
	selp.b64 	%rd128, %rd128, %rd97, %p49;
	selp.b64 	%rd129, %rd129, %rd95, %p49;
	selp.f64 	%fd439, %fd439, %fd288, %p49;
$L__BB1_26:
	setp.eq.s64 	%p64, %rd129, 0;
$L__BB1_27:
	not.pred 	%p50, %p64;
	@%p50 bra 	$L__BB1_29;
	add.f64 	%fd402, %fd20, 0d3FF0000000000000;
	mul.f64 	%fd403, %fd402, 0d3FE0000000000000;
	mov.f64 	%fd404, 0d3FF0000000000000;
	sub.f64 	%fd405, %fd404, %fd403;
	mul.f64 	%fd406, %fd403, %fd10;
	mul.f64 	%fd407, %fd403, %fd11;
	mul.f64 	%fd408, %fd403, %fd12;
	fma.rn.f64 	%fd409, %fd405, %fd4, %fd406;
	fma.rn.f64 	%fd410, %fd405, %fd5, %fd407;
	fma.rn.f64 	%fd411, %fd405, %fd6, %fd408;
	mul.f64 	%fd454, %fd437, %fd409;
	mul.f64 	%fd455, %fd436, %fd410;
	mul.f64 	%fd456, %fd435, %fd411;
	bra.uni 	$L__BB1_35;
$L__BB1_29:
	fma.rn.f64 	%fd434, %fd21, %fd439, %fd434;
	fma.rn.f64 	%fd433, %fd20, %fd439, %fd433;
	fma.rn.f64 	%fd432, %fd19, %fd439, %fd432;
	ld.global.f64 	%fd290, [%rd128];
	ld.global.f64 	%fd291, [%rd128+8];
	ld.global.f64 	%fd292, [%rd128+16];
	sub.f64 	%fd293, %fd434, %fd290;
	sub.f64 	%fd294, %fd433, %fd291;
	sub.f64 	%fd295, %fd432, %fd292;
	abs.f64 	%fd296, %fd293;
	abs.f64 	%fd297, %fd294;
	abs.f64 	%fd298, %fd295;
	add.f64 	%fd299, %fd296, %fd297;
	add.f64 	%fd300, %fd299, %fd298;
	min.f64 	%fd301, %fd296, %fd297;
	max.f64 	%fd302, %fd296, %fd297;
	min.f64 	%fd303, %fd302, %fd298;
	max.f64 	%fd304, %fd302, %fd298;
	{
	.reg .b32 %temp; 
	mov.b64 	{%temp, %r107}, %fd304;
	}
	and.b32  	%r108, %r107, -4194304;
	xor.b32  	%r109, %r108, 2144337920;
	mov.b32 	%r110, 0;
	mov.b64 	%fd305, {%r110, %r109};
	mul.f64 	%fd306, %fd303, %fd305;
	mul.f64 	%fd307, %fd301, %fd305;
	mul.f64 	%fd308, %fd304, %fd305;
	mul.f64 	%fd309, %fd306, %fd306;
	fma.rn.f64 	%fd310, %fd307, %fd307, %fd309;
	fma.rn.f64 	%fd311, %fd308, %fd308, %fd310;
	rsqrt.approx.ftz.f64 	%fd312, %fd311;
	mul.rn.f64 	%fd313, %fd312, %fd312;
	neg.f64 	%fd314, %fd313;
	fma.rn.f64 	%fd315, %fd311, %fd314, 0d3FF0000000000000;
	fma.rn.f64 	%fd316, %fd315, 0d3FD8000000000000, 0d3FE0000000000000;
	mul.rn.f64 	%fd317, %fd315, %fd312;
	fma.rn.f64 	%fd318, %fd316, %fd317, %fd312;
	mul.f64 	%fd319, %fd305, %fd318;
	setp.gt.f64 	%p51, %fd300, 0d0000000000000000;
	add.f64 	%fd320, %fd300, 0d7FF0000000000000;
	selp.f64 	%fd321, %fd319, %fd320, %p51;
	setp.eq.f64 	%p52, %fd304, 0d7FF0000000000000;
	selp.f64 	%fd322, 0d0000000000000000, %fd321, %p52;
	mul.f64 	%fd68, %fd293, %fd322;
	mul.f64 	%fd69, %fd294, %fd322;
	mul.f64 	%fd70, %fd295, %fd322;
$L__BB1_30:
	mov.u32 	%r42, %r192;
	shr.u32 	%r111, %r193, 2;
	xor.b32  	%r112, %r111, %r193;
	shl.b32 	%r113, %r197, 4;
	shl.b32 	%r114, %r112, 1;
	xor.b32  	%r115, %r113, %r114;
	xor.b32  	%r116, %r115, %r197;
	xor.b32  	%r117, %r116, %r112;
	add.s32 	%r118, %r42, %r117;
	add.s32 	%r119, %r118, 362437;
	shr.u32 	%r120, %r194, 2;
	xor.b32  	%r121, %r120, %r194;
	shl.b32 	%r122, %r117, 4;
	shl.b32 	%r123, %r121, 1;
	xor.b32  	%r124, %r123, %r122;
	xor.b32  	%r125, %r124, %r121;
	xor.b32  	%r193, %r125, %r117;
	add.s32 	%r126, %r42, %r193;
	add.s32 	%r127, %r126, 724874;
	cvt.u64.u32 	%rd98, %r119;
	mul.wide.u32 	%rd99, %r127, 2097152;
	xor.b64  	%rd100, %rd99, %rd98;
	cvt.rn.f64.u64 	%fd323, %rd100;
	fma.rn.f64 	%fd71, %fd323, 0d3CA0000000000000, 0d3C90000000000000;
	shr.u32 	%r128, %r195, 2;
	xor.b32  	%r129, %r128, %r195;
	shl.b32 	%r130, %r193, 4;
	shl.b32 	%r131, %r129, 1;
	xor.b32  	%r132, %r131, %r130;
	xor.b32  	%r133, %r132, %r129;
	xor.b32  	%r194, %r133, %r193;
	add.s32 	%r134, %r42, %r194;
	add.s32 	%r135, %r134, 1087311;
	shr.u32 	%r136, %r196, 2;
	xor.b32  	%r137, %r136, %r196;
	shl.b32 	%r138, %r194, 4;
	shl.b32 	%r139, %r137, 1;
	xor.b32  	%r140, %r139, %r138;
	xor.b32  	%r141, %r140, %r137;
	xor.b32  	%r195, %r141, %r194;
	add.s32 	%r142, %r42, %r195;
	add.s32 	%r143, %r142, 1449748;
	cvt.u64.u32 	%rd101, %r135;
	mul.wide.u32 	%rd102, %r143, 2097152;
	xor.b64  	%rd103, %rd102, %rd101;
	cvt.rn.f64.u64 	%fd324, %rd103;
	fma.rn.f64 	%fd325, %fd324, 0d3CA0000000000000, 0d3C90000000000000;
	shr.u32 	%r144, %r197, 2;
	xor.b32  	%r145, %r144, %r197;
	shl.b32 	%r146, %r195, 4;
	shl.b32 	%r147, %r145, 1;
	xor.b32  	%r148, %r147, %r146;
	xor.b32  	%r149, %r148, %r145;
	xor.b32  	%r196, %r149, %r195;
	add.s32 	%r150, %r42, %r196;
	add.s32 	%r151, %r150, 1812185;
	shr.u32 	%r152, %r117, 2;
	xor.b32  	%r153, %r152, %r117;
	shl.b32 	%r154, %r196, 4;
	shl.b32 	%r155, %r153, 1;
	xor.b32  	%r156, %r155, %r154;
	xor.b32  	%r157, %r156, %r153;
	xor.b32  	%r197, %r157, %r196;
	add.s32 	%r192, %r42, 2174622;
	add.s32 	%r158, %r197, %r192;
	cvt.u64.u32 	%rd104, %r151;
	mul.wide.u32 	%rd105, %r158, 2097152;
	xor.b64  	%rd106, %rd105, %rd104;
	cvt.rn.f64.u64 	%fd326, %rd106;
	fma.rn.f64 	%fd327, %fd326, 0d3CA0000000000000, 0d3C90000000000000;
	mul.f64 	%fd328, %fd325, %fd325;
	fma.rn.f64 	%fd329, %fd71, %fd71, %fd328;
	fma.rn.f64 	%fd330, %fd327, %fd327, %fd329;
	setp.gtu.f64 	%p53, %fd330, 0d3FF0000000000000;
	@%p53 bra 	$L__BB1_30;
	add.s32 	%r159, %r42, %r195;
	add.s32 	%r160, %r159, 1449748;
	mul.wide.u32 	%rd107, %r160, 2097152;
	add.s32 	%r161, %r42, %r194;
	add.s32 	%r162, %r161, 1087311;
	cvt.u64.u32 	%rd108, %r162;
	xor.b64  	%rd109, %rd107, %rd108;
	cvt.rn.f64.u64 	%fd331, %rd109;
	fma.rn.f64 	%fd332, %fd331, 0d3CA0000000000000, 0d3C90000000000000;
	add.f64 	%fd333, %fd71, %fd332;
	add.s32 	%r163, %r197, %r192;
	mul.wide.u32 	%rd110, %r163, 2097152;
	add.s32 	%r164, %r42, %r196;
	add.s32 	%r165, %r164, 1812185;
	cvt.u64.u32 	%rd111, %r165;
	xor.b64  	%rd112, %rd110, %rd111;
	cvt.rn.f64.u64 	%fd334, %rd112;
	fma.rn.f64 	%fd335, %fd334, 0d3CA0000000000000, 0d3C90000000000000;
	add.f64 	%fd336, %fd333, %fd335;
	min.f64 	%fd337, %fd71, %fd332;
	max.f64 	%fd338, %fd71, %fd332;
	min.f64 	%fd339, %fd338, %fd335;
	max.f64 	%fd340, %fd338, %fd335;
	{
	.reg .b32 %temp; 
	mov.b64 	{%temp, %r166}, %fd340;
	}
	and.b32  	%r167, %r166, -4194304;
	xor.b32  	%r168, %r167, 2144337920;
	mov.b32 	%r169, 0;
	mov.b64 	%fd341, {%r169, %r168};
	mul.f64 	%fd342, %fd339, %fd341;
	mul.f64 	%fd343, %fd337, %fd341;
	mul.f64 	%fd344, %fd340, %fd341;
	mul.f64 	%fd345, %fd342, %fd342;
	fma.rn.f64 	%fd346, %fd343, %fd343, %fd345;
	fma.rn.f64 	%fd347, %fd344, %fd344, %fd346;
	rsqrt.approx.ftz.f64 	%fd348, %fd347;
	mul.rn.f64 	%fd349, %fd348, %fd348;
	neg.f64 	%fd350, %fd349;
	fma.rn.f64 	%fd351, %fd347, %fd350, 0d3FF0000000000000;
	fma.rn.f64 	%fd352, %fd351, 0d3FD8000000000000, 0d3FE0000000000000;
	mul.rn.f64 	%fd353, %fd351, %fd348;
	fma.rn.f64 	%fd354, %fd352, %fd353, %fd348;
	mul.f64 	%fd355, %fd341, %fd354;
	setp.gt.f64 	%p54, %fd336, 0d0000000000000000;
	add.f64 	%fd356, %fd336, 0d7FF0000000000000;
	selp.f64 	%fd357, %fd355, %fd356, %p54;
	setp.eq.f64 	%p55, %fd340, 0d7FF0000000000000;
	selp.f64 	%fd358, 0d0000000000000000, %fd357, %p55;
	mul.f64 	%fd72, %fd71, %fd358;
	mul.f64 	%fd73, %fd332, %fd358;
	mul.f64 	%fd74, %fd335, %fd358;
	ld.global.f64 	%fd359, [%rd128+48];
	setp.neu.f64 	%p56, %fd359, 0d0000000000000000;
	@%p56 bra 	$L__BB1_33;
	add.f64 	%fd451, %fd68, %fd72;
	add.f64 	%fd452, %fd69, %fd73;
	add.f64 	%fd453, %fd70, %fd74;
	bra.uni 	$L__BB1_34;
$L__BB1_33:
	mul.f64 	%fd360, %fd20, %fd69;
	fma.rn.f64 	%fd361, %fd21, %fd68, %fd360;
	fma.rn.f64 	%fd362, %fd19, %fd70, %fd361;
	add.f64 	%fd363, %fd362, %fd362;
	mul.f64 	%fd364, %fd68, %fd363;
	sub.f64 	%fd365, %fd21, %fd364;
	mul.f64 	%fd366, %fd69, %fd363;
	sub.f64 	%fd367, %fd20, %fd366;
	mul.f64 	%fd368, %fd70, %fd363;
	sub.f64 	%fd369, %fd19, %fd368;
	ld.global.f64 	%fd370, [%rd128+56];
	mul.f64 	%fd371, %fd370, 0d3FEFFFEB074A771D;
	fma.rn.f64 	%fd451, %fd72, %fd371, %fd365;
	fma.rn.f64 	%fd452, %fd73, %fd371, %fd367;
	fma.rn.f64 	%fd453, %fd74, %fd371, %fd369;
$L__BB1_34:
	abs.f64 	%fd372, %fd451;
	abs.f64 	%fd373, %fd452;
	abs.f64 	%fd374, %fd453;
	add.f64 	%fd375, %fd372, %fd373;
	add.f64 	%fd376, %fd375, %fd374;
	min.f64 	%fd377, %fd372, %fd373;
	max.f64 	%fd378, %fd372, %fd373;
	min.f64 	%fd379, %fd378, %fd374;
	max.f64 	%fd380, %fd378, %fd374;
	{
	.reg .b32 %temp; 
	mov.b64 	{%temp, %r170}, %fd380;
	}
	and.b32  	%r171, %r170, -4194304;
	xor.b32  	%r172, %r171, 2144337920;
	mov.b32 	%r173, 0;
	mov.b64 	%fd381, {%r173, %r172};
	mul.f64 	%fd382, %fd379, %fd381;
	mul.f64 	%fd383, %fd377, %fd381;
	mul.f64 	%fd384, %fd380, %fd381;
	mul.f64 	%fd385, %fd382, %fd382;
	fma.rn.f64 	%fd386, %fd383, %fd383, %fd385;
	fma.rn.f64 	%fd387, %fd384, %fd384, %fd386;
	rsqrt.approx.ftz.f64 	%fd388, %fd387;
	mul.rn.f64 	%fd389, %fd388, %fd388;
	neg.f64 	%fd390, %fd389;
	fma.rn.f64 	%fd391, %fd387, %fd390, 0d3FF0000000000000;
	fma.rn.f64 	%fd392, %fd391, 0d3FD8000000000000, 0d3FE0000000000000;
	mul.rn.f64 	%fd393, %fd391, %fd388;
	fma.rn.f64 	%fd394, %fd392, %fd393, %fd388;
	mul.f64 	%fd395, %fd381, %fd394;
	setp.gt.f64 	%p57, %fd376, 0d0000000000000000;
	add.f64 	%fd396, %fd376, 0d7FF0000000000000;
	selp.f64 	%fd397, %fd395, %fd396, %p57;
	setp.eq.f64 	%p58, %fd380, 0d7FF0000000000000;
	selp.f64 	%fd398, 0d0000000000000000, %fd397, %p58;
	mul.f64 	%fd21, %fd451, %fd398;
	mul.f64 	%fd20, %fd452, %fd398;
	mul.f64 	%fd19, %fd453, %fd398;
	ld.global.f64 	%fd399, [%rd128+24];
	ld.global.f64 	%fd400, [%rd128+32];
	ld.global.f64 	%fd401, [%rd128+40];
	mul.f64 	%fd437, %fd437, %fd399;
	mul.f64 	%fd436, %fd436, %fd400;
	mul.f64 	%fd435, %fd435, %fd401;
	add.s32 	%r191, %r191, 1;
	setp.ne.s32 	%p59, %r191, 5;
	mov.f64 	%fd454, %fd7;
	mov.f64 	%fd455, %fd8;
	mov.f64 	%fd456, %fd9;
	@%p59 bra 	$L__BB1_4;
$L__BB1_35:
	ld.param.u32 	%r182, [_Z13render_pixelsP17curandStateXORWOWPK5worldiiiP3pix_param_4];
	add.f64 	%fd459, %fd459, %fd454;
	add.f64 	%fd458, %fd458, %fd455;
	add.f64 	%fd457, %fd457, %fd456;
	add.s32 	%r184, %r184, 1;
	setp.ne.s32 	%p60, %r184, %r182;
	@%p60 bra 	$L__BB1_3;
$L__BB1_36:
	ld.param.u64 	%rd123, [_Z13render_pixelsP17curandStateXORWOWPK5worldiiiP3pix_param_5];
	ld.param.u32 	%r183, [_Z13render_pixelsP17curandStateXORWOWPK5worldiiiP3pix_param_4];
	cvt.rn.f64.s32 	%fd412, %r183;
	rcp.rn.f64 	%fd413, %fd412;
	mul.f64 	%fd414, %fd413, %fd459;
	mul.f64 	%fd415, %fd413, %fd458;
	mul.f64 	%fd416, %fd413, %fd457;
	sqrt.rn.f64 	%fd417, %fd414;
	setp.gt.f64 	%p61, %fd417, 0d3FF0000000000000;
	fma.rn.f64 	%fd418, %fd417, 0d406FE00000000000, 0d3FE0000000000000;
	selp.f64 	%fd419, 0d406FE00000000000, %fd418, %p61;
	cvt.rzi.u32.f64 	%r174, %fd419;
	sqrt.rn.f64 	%fd420, %fd415;
	setp.gt.f64 	%p62, %fd420, 0d3FF0000000000000;
	fma.rn.f64 	%fd421, %fd420, 0d406FE00000000000, 0d3FE0000000000000;
	selp.f64 	%fd422, 0d406FE00000000000, %fd421, %p62;
	cvt.rzi.u32.f64 	%r175, %fd422;
	sqrt.rn.f64 	%fd423, %fd416;
	setp.gt.f64 	%p63, %fd423, 0d3FF0000000000000;
	fma.rn.f64 	%fd424, %fd423, 0d406FE00000000000, 0d3FE0000000000000;
	selp.f64 	%fd425, 0d406FE00000000000, %fd424, %p63;
	cvt.rzi.u32.f64 	%r176, %fd425;
	mov.u32 	%r177, %ntid.x;
	mov.u32 	%r178, %ctaid.x;
	mov.u32 	%r179, %tid.x;
	mad.lo.s32 	%r180, %r177, %r178, %r179;
	cvta.to.global.u64 	%rd113, %rd123;
	mul.wide.s32 	%rd114, %r180, 3;
	add.s64 	%rd115, %rd113, %rd114;
	st.global.u8 	[%rd115], %r174;
	st.global.u8 	[%rd115+1], %r175;
	st.global.u8 	[%rd115+2], %r176;
$L__BB1_37:
	ret;

}


// ===== COMPILED SASS (sm_100) =====

	.target	sm_100

	.elftype	@"ET_EXEC"


//--------------------- .note.nv.tkinfo           --------------------------
	.section	.note.nv.tkinfo,"",@"SHT_NOTE"
	.sectionflags	@"SHF_NOTE_NV_TKINFO"
	.tkinfo
        /*0018*/ 	.word	0x00000002
        /*0030*/ 	.string	""
        /*0030*/ 	.string	"ptxas"
        /*0030*/ 	.string	"Cuda compilation tools, release 13.0, V13.0.88"
        /*0030*/ 	.string	"Build cuda_13.0.r13.0/compiler.36424714_0"
        /*0030*/ 	.string	"-arch sm_100 -m 64 "



//--------------------- .note.nv.cuinfo           --------------------------
	.section	.note.nv.cuinfo,"",@"SHT_NOTE"
	.sectionflags	@"SHF_NOTE_NV_CUINFO"
        /*0018*/ 	.short	0x0002
        /*001a*/ 	.short	0x0064
        /*001c*/ 	.short	0x0082
	.zero		2


//--------------------- .nv.info                  --------------------------
	.section	.nv.info,"",@"SHT_CUDA_INFO"
	.align	4


	//----- nvinfo : EIATTR_REGCOUNT
	.align		4
        /*0000*/ 	.byte	0x04, 0x2f
        /*0002*/ 	.short	(.L_13 - .L_12)
	.align		4
.L_12:
        /*0004*/ 	.word	index@(_Z12setup_kernelP17curandStateXORWOW)
        /*0008*/ 	.word	0x0000001f


	//----- nvinfo : EIATTR_FRAME_SIZE
	.align		4
.L_13:
        /*000c*/ 	.byte	0x04, 0x11
        /*000e*/ 	.short	(.L_15 - .L_14)
	.align		4
.L_14:
        /*0010*/ 	.word	index@(_Z12setup_kernelP17curandStateXORWOW)
        /*0014*/ 	.word	0x00000000


	//----- nvinfo : EIATTR_REGCOUNT
	.align		4
.L_15:
        /*0018*/ 	.byte	0x04, 0x2f
        /*001a*/ 	.short	(.L_17 - .L_16)
	.align		4
.L_16:
        /*001c*/ 	.word	index@(_Z13render_pixelsP17curandStateXORWOWPK5worldiiiP3pix)
        /*0020*/ 	.word	0x00000060


	//----- nvinfo : EIATTR_FRAME_SIZE
	.align		4
.L_17:
        /*0024*/ 	.byte	0x04, 0x11
        /*0026*/ 	.short	(.L_19 - .L_18)
	.align		4
.L_18:
        /*0028*/ 	.word	index@($__internal_2_$__cuda_sm20_dsqrt_rn_f64_mediumpath_v1)
        /*002c*/ 	.word	0x00000000


	//----- nvinfo : EIATTR_FRAME_SIZE
	.align		4
.L_19:
        /*0030*/ 	.byte	0x04, 0x11
        /*0032*/ 	.short	(.L_21 - .L_20)
	.align		4
.L_20:
        /*0034*/ 	.word	index@($__internal_1_$__cuda_sm20_div_rn_f64_full)
        /*0038*/ 	.word	0x00000000


	//----- nvinfo : EIATTR_FRAME_SIZE
	.align		4
.L_21:
        /*003c*/ 	.byte	0x04, 0x11
        /*003e*/ 	.short	(.L_23 - .L_22)
	.align		4
.L_22:
        /*0040*/ 	.word	index@($__internal_0_$__cuda_sm20_dblrcp_rn_slowpath_v3)
        /*0044*/ 	.word	0x00000000


	//----- nvinfo : EIATTR_FRAME_SIZE
	.align		4
.L_23:
        /*0048*/ 	.byte	0x04, 0x11
        /*004a*/ 	.short	(.L_25 - .L_24)
	.align		4
.L_24:
        /*004c*/ 	.word	index@(_Z13render_pixelsP17curandStateXORWOWPK5worldiiiP3pix)
        /*0050*/ 	.word	0x00000000


	//----- nvinfo : EIATTR_MIN_STACK_SIZE
	.align		4
.L_25:
        /*0054*/ 	.byte	0x04, 0x12
        /*0056*/ 	.short	(.L_27 - .L_26)
	.align		4
.L_26:
        /*0058*/ 	.word	index@(_Z13render_pixelsP17curandStateXORWOWPK5worldiiiP3pix)
        /*005c*/ 	.word	0x00000000


	//----- nvinfo : EIATTR_MIN_STACK_SIZE
	.align		4
.L_27:
        /*0060*/ 	.byte	0x04, 0x12
        /*0062*/ 	.short	(.L_29 - .L_28)
	.align		4
.L_28:
        /*0064*/ 	.word	index@(_Z12setup_kernelP17curandStateXORWOW)
        /*0068*/ 	.word	0x00000000
.L_29:


//--------------------- .nv.compat                --------------------------
	.section	.nv.compat,"",@"SHT_CUDA_COMPAT_INFO"
	.align	4
        /*0000*/ 	.byte	0x02, 0x09, 0x00, 0x00, 0x02, 0x02, 0x01, 0x00, 0x02, 0x05, 0x05, 0x00, 0x03, 0x07, 0x01, 0x01
        /*0010*/ 	.byte	0x02, 0x03, 0x00, 0x00, 0x02, 0x06, 0x01, 0x00, 0x04, 0x0b, 0x08, 0x00, 0x01, 0x00, 0x00, 0x00
        /*0020*/ 	.byte	0x00, 0x00, 0x00, 0x00


//--------------------- .nv.info._Z13render_pixelsP17curandStateXORWOWPK5worldiiiP3pix --------------------------
	.section	.nv.info._Z13render_pixelsP17curandStateXORWOWPK5worldiiiP3pix,"",@"SHT_CUDA_INFO"
	.sectionflags	@""
	.align	4


	//----- nvinfo : EIATTR_CUDA_API_VERSION
	.align		4
        /*0000*/ 	.byte	0x04, 0x37
        /*0002*/ 	.short	(.L_31 - .L_30)
.L_30:
        /*0004*/ 	.word	0x00000082


	//----- nvinfo : EIATTR_KPARAM_INFO
	.align		4
.L_31:
        /*0008*/ 	.byte	0x04, 0x17
        /*000a*/ 	.short	(.L_33 - .L_32)
.L_32:
        /*000c*/ 	.word	0x00000000
        /*0010*/ 	.short	0x0005
        /*0012*/ 	.short	0x0020
        /*0014*/ 	.byte	0x00, 0xf5, 0x21, 0x00


	//----- nvinfo : EIATTR_KPARAM_INFO
	.align		4
.L_33:
        /*0018*/ 	.byte	0x04, 0x17
        /*001a*/ 	.short	(.L_35 - .L_34)
.L_34:
        /*001c*/ 	.word	0x00000000
        /*0020*/ 	.short	0x0004
        /*0022*/ 	.short	0x0018
        /*0024*/ 	.byte	0x00, 0xf0, 0x11, 0x00


	//----- nvinfo : EIATTR_KPARAM_INFO
	.align		4
.L_35:
        /*0028*/ 	.byte	0x04, 0x17
        /*002a*/ 	.short	(.L_37 - .L_36)
.L_36:
        /*002c*/ 	.word	0x00000000
        /*0030*/ 	.short	0x0003
        /*0032*/ 	.short	0x0014
        /*0034*/ 	.byte	0x00, 0xf0, 0x11, 0x00


	//----- nvinfo : EIATTR_KPARAM_INFO
	.align		4
.L_37:
        /*0038*/ 	.byte	0x04, 0x17
        /*003a*/ 	.short	(.L_39 - .L_38)
.L_38:
        /*003c*/ 	.word	0x00000000
        /*0040*/ 	.short	0x0002
        /*0042*/ 	.short	0x0010
        /*0044*/ 	.byte	0x00, 0xf0, 0x11, 0x00


	//----- nvinfo : EIATTR_KPARAM_INFO
	.align		4
.L_39:
        /*0048*/ 	.byte	0x04, 0x17
        /*004a*/ 	.short	(.L_41 - .L_40)
.L_40:
        /*004c*/ 	.word	0x00000000
        /*0050*/ 	.short	0x0001
        /*0052*/ 	.short	0x0008
        /*0054*/ 	.byte	0x00, 0xf5, 0x21, 0x00


	//----- nvinfo : EIATTR_KPARAM_INFO
	.align		4
.L_41:
        /*0058*/ 	.byte	0x04, 0x17
        /*005a*/ 	.short	(.L_43 - .L_42)
.L_42:
        /*005c*/ 	.word	0x00000000
        /*0060*/ 	.short	0x0000
        /*0062*/ 	.short	0x0000
        /*0064*/ 	.byte	0x00, 0xf5, 0x21, 0x00


	//----- nvinfo : EIATTR_SPARSE_MMA_MASK
	.align		4
.L_43:
        /*0068*/ 	.byte	0x03, 0x50
        /*006a*/ 	.short	0x0000


	//----- nvinfo : EIATTR_MAXREG_COUNT
	.align		4
        /*006c*/ 	.byte	0x03, 0x1b
        /*006e*/ 	.short	0x00ff


	//----- nvinfo : EIATTR_MERCURY_ISA_VERSION
	.align		4
        /*0070*/ 	.byte	0x03, 0x5f
        /*0072*/ 	.short	0x0101


	//----- nvinfo : EIATTR_VRC_CTA_INIT_COUNT
	.align		4
        /*0074*/ 	.byte	0x02, 0x4a
	.zero		1
	.zero		1


	//----- nvinfo : EIATTR_EXIT_INSTR_OFFSETS
	.align		4
        /*0078*/ 	.byte	0x04, 0x1c
        /*007a*/ 	.short	(.L_45 - .L_44)


	//   ....[0]....
.L_44:
        /*007c*/ 	.word	0x00000070


	//   ....[1]....
        /*0080*/ 	.word	0x00004940


	//----- nvinfo : EIATTR_CRS_STACK_SIZE
	.align		4
.L_45:
        /*0084*/ 	.byte	0x04, 0x1e
        /*0086*/ 	.short	(.L_47 - .L_46)
.L_46:
        /*0088*/ 	.word	0x00000000


	//----- nvinfo : EIATTR_CBANK_PARAM_SIZE
	.align		4
.L_47:
        /*008c*/ 	.byte	0x03, 0x19
        /*008e*/ 	.short	0x0028


	//----- nvinfo : EIATTR_PARAM_CBANK
	.align		4
        /*0090*/ 	.byte	0x04, 0x0a
        /*0092*/ 	.short	(.L_49 - .L_48)
	.align		4
.L_48:
        /*0094*/ 	.word	index@(.nv.constant0._Z13render_pixelsP17curandStateXORWOWPK5worldiiiP3pix)
        /*0098*/ 	.short	0x0380
        /*009a*/ 	.short	0x0028


	//----- nvinfo : EIATTR_SW_WAR
	.align		4
.L_49:
        /*009c*/ 	.byte	0x04, 0x36
        /*009e*/ 	.short	(.L_51 - .L_50)
.L_50:
        /*00a0*/ 	.word	0x00000008
.L_51:


//--------------------- .nv.info._Z12setup_kernelP17curandStateXORWOW --------------------------
	.section	.nv.info._Z12setup_kernelP17curandStateXORWOW,"",@"SHT_CUDA_INFO"
	.sectionflags	@""
	.align	4


	//----- nvinfo : EIATTR_CUDA_API_VERSION
	.align		4
        /*0000*/ 	.byte	0x04, 0x37
        /*0002*/ 	.short	(.L_53 - .L_52)
.L_52:
        /*0004*/ 	.word	0x00000082


	//----- nvinfo : EIATTR_KPARAM_INFO
	.align		4
.L_53:
        /*0008*/ 	.byte	0x04, 0x17
        /*000a*/ 	.short	(.L_55 - .L_54)
.L_54:
        /*000c*/ 	.word	0x00000000
        /*0010*/ 	.short	0x0000
        /*0012*/ 	.short	0x0000
        /*0014*/ 	.byte	0x00, 0xf5, 0x21, 0x00


	//----- nvinfo : EIATTR_SPARSE_MMA_MASK
	.align		4
.L_55:
        /*0018*/ 	.byte	0x03, 0x50
        /*001a*/ 	.short	0x0000


	//----- nvinfo : EIATTR_MAXREG_COUNT
	.align		4
        /*001c*/ 	.byte	0x03, 0x1b
        /*001e*/ 	.short	0x00ff


	//----- nvinfo : EIATTR_MERCURY_ISA_VERSION
	.align		4
        /*0020*/ 	.byte	0x03, 0x5f
        /*0022*/ 	.short	0x0101


	//----- nvinfo : EIATTR_VRC_CTA_INIT_COUNT
	.align		4
        /*0024*/ 	.byte	0x02, 0x4a
	.zero		1
	.zero		1


	//----- nvinfo : EIATTR_EXIT_INSTR_OFFSETS
	.align		4
        /*0028*/ 	.byte	0x04, 0x1c
        /*002a*/ 	.short	(.L_57 - .L_56)


	//   ....[0]....
.L_56:
        /*002c*/ 	.word	0x00000e80


	//----- nvinfo : EIATTR_CRS_STACK_SIZE
	.align		4
.L_57:
        /*0030*/ 	.byte	0x04, 0x1e
        /*0032*/ 	.short	(.L_59 - .L_58)
.L_58:
        /*0034*/ 	.word	0x00000000


	//----- nvinfo : EIATTR_CBANK_PARAM_SIZE
	.align		4
.L_59:
        /*0038*/ 	.byte	0x03, 0x19
        /*003a*/ 	.short	0x0008


	//----- nvinfo : EIATTR_PARAM_CBANK
	.align		4
        /*003c*/ 	.byte	0x04, 0x0a
        /*003e*/ 	.short	(.L_61 - .L_60)
	.align		4
.L_60:
        /*0040*/ 	.word	index@(.nv.constant0._Z12setup_kernelP17curandStateXORWOW)
        /*0044*/ 	.short	0x0380
        /*0046*/ 	.short	0x0008


	//----- nvinfo : EIATTR_SW_WAR
	.align		4
.L_61:
        /*0048*/ 	.byte	0x04, 0x36
        /*004a*/ 	.short	(.L_63 - .L_62)
.L_62:
        /*004c*/ 	.word	0x00000008
.L_63:


//--------------------- .nv.callgraph             --------------------------
	.section	.nv.callgraph,"",@"SHT_CUDA_CALLGRAPH"
	.align	4
	.sectionentsize	8
	.align		4
        /*0000*/ 	.word	0x00000000
	.align		4
        /*0004*/ 	.word	0xffffffff
	.align		4
        /*0008*/ 	.word	0x00000000
	.align		4
        /*000c*/ 	.word	0xfffffffe
	.align		4
        /*0010*/ 	.word	0x00000000
	.align		4
        /*0014*/ 	.word	0xfffffffd
	.align		4
        /*0018*/ 	.word	0x00000000
	.align		4
        /*001c*/ 	.word	0xfffffffc


//--------------------- .nv.constant4             --------------------------
	.section	.nv.constant4,"a",@progbits
	.align	8
	.align		8
.nv.constant4:
        /*0000*/ 	.dword	precalc_xorwow_matrix
	.align		8
        /*0008*/ 	.dword	precalc_xorwow_offset_matrix
	.align		8
        /*0010*/ 	.dword	mrg32k3aM1
	.align		8
        /*0018*/ 	.dword	mrg32k3aM2
	.align		8
        /*0020*/ 	.dword	mrg32k3aM1SubSeq
	.align		8
        /*0028*/ 	.dword	mrg32k3aM2SubSeq
	.align		8
        /*0030*/ 	.dword	mrg32k3aM1Seq
	.align		8
        /*0038*/ 	.dword	mrg32k3aM2Seq
	.align		8
        /*0040*/ 	.dword	BLACK
	.align		8
        /*0048*/ 	.dword	WHITE
	.align		8
        /*0050*/ 	.dword	BLUE


//--------------------- .nv.constant3             --------------------------
	.section	.nv.constant3,"a",@progbits
	.align	8
.nv.constant3:
	.type		__cr_lgamma_table,@object
	.size		__cr_lgamma_table,(.L_8 - __cr_lgamma_table)
__cr_lgamma_table:
        /*0000*/ 	.byte	0x00, 0x00, 0x00, 0x00, 0x00, 0x00, 0x00, 0x00, 0x00, 0x00, 0x00, 0x00, 0x00, 0x00, 0x00, 0x00
        /*0010*/ 	.byte	0xef, 0x39, 0xfa, 0xfe, 0x42, 0x2e, 0xe6, 0x3f, 0x02, 0x20, 0x2a, 0xfa, 0x0b, 0xab, 0xfc, 0x3f
        /*0020*/ 	.byte	0xf9, 0x2c, 0x92, 0x7c, 0xa7, 0x6c, 0x09, 0x40, 0xc9, 0x79, 0x44, 0x3c, 0x64, 0x26, 0x13, 0x40
        /*0030*/ 	.byte	0xca, 0x01, 0xcf, 0x3a, 0x27, 0x51, 0x1a, 0x40, 0x30, 0xcc, 0x2d, 0xf3, 0xe1, 0x0c, 0x21, 0x40
        /*0040*/ 	.byte	0x0d, 0xb7, 0xfc, 0x82, 0x8e, 0x35, 0x25, 0x40
.L_8:


//--------------------- .text._Z13render_pixelsP17curandStateXORWOWPK5worldiiiP3pix --------------------------
	.section	.text._Z13render_pixelsP17curandStateXORWOWPK5worldiiiP3pix,"ax",@progbits
	.align	128
        .global         _Z13render_pixelsP17curandStateXORWOWPK5worldiiiP3pix
        .type           _Z13render_pixelsP17curandStateXORWOWPK5worldiiiP3pix,@function
        .size           _Z13render_pixelsP17curandStateXORWOWPK5worldiiiP3pix,(.L_x_74 - _Z13render_pixelsP17curandStateXORWOWPK5worldiiiP3pix)
        .other          _Z13render_pixelsP17curandStateXORWOWPK5worldiiiP3pix,@"STO_CUDA_ENTRY STV_DEFAULT"
_Z13render_pixelsP17curandStateXORWOWPK5worldiiiP3pix:
.text._Z13render_pixelsP17curandStateXORWOWPK5worldiiiP3pix:
[----:B------:R-:W-:Y:S01]  /*0000*/  LDC R1, c[0x0][0x37c] ;  /* 0x0000df00ff017b82 */ /* 0x000fe20000000800 */
[----:B------:R-:W0:Y:S01]  /*0010*/  S2R R5, SR_TID.X ;  /* 0x0000000000057919 */ /* 0x000e220000002100 */
[----:B------:R-:W0:Y:S06]  /*0020*/  LDCU UR4, c[0x0][0x360] ;  /* 0x00006c00ff0477ac */ /* 0x000e2c0008000800 */
[----:B------:R-:W1:Y:S01]  /*0030*/  LDC.64 R2, c[0x0][0x380] ;  /* 0x0000e000ff027b82 */ /* 0x000e620000000a00 */
[----:B------:R-:W0:Y:S02]  /*0040*/  S2R R0, SR_CTAID.X ;  /* 0x0000000000007919 */ /* 0x000e240000002500 */
[----:B0-----:R-:W-:-:S05]  /*0050*/  IMAD R15, R0, UR4, R5 ;  /* 0x00000004000f7c24 */ /* 0x001fca000f8e0205 */
[----:B------:R-:W-:-:S13]  /*0060*/  ISETP.GT.AND P0, PT, R15, 0x752ff, PT ;  /* 0x000752ff0f00780c */ /* 0x000fda0003f04270 */
[----:B-1----:R-:W-:Y:S05]  /*0070*/  @P0 EXIT ;  /* 0x000000000000094d */ /* 0x002fea0003800000 */
[----:B------:R-:W0:Y:S01]  /*0080*/  LDCU UR5, c[0x0][0x398] ;  /* 0x00007300ff0577ac */ /* 0x000e220008000800 */
[----:B------:R-:W-:Y:S01]  /*0090*/  IMAD.WIDE.U32 R2, R5, 0x30, R2 ;  /* 0x0000003005027825 */ /* 0x000fe200078e0002 */
[----:B------:R-:W-:Y:S02]  /*00a0*/  CS2R R20, SRZ ;  /* 0x0000000000147805 */ /* 0x000fe4000001ff00 */
[----:B------:R-:W-:Y:S02]  /*00b0*/  CS2R R22, SRZ ;  /* 0x0000000000167805 */ /* 0x000fe4000001ff00 */
[----:B------:R-:W-:Y:S01]  /*00c0*/  CS2R R24, SRZ ;  /* 0x0000000000187805 */ /* 0x000fe2000001ff00 */
[----:B------:R-:W1:Y:S01]  /*00d0*/  LDCU.64 UR10, c[0x0][0x358] ;  /* 0x00006b00ff0a77ac */ /* 0x000e620008000a00 */
[----:B0-----:R-:W-:-:S09]  /*00e0*/  UISETP.GE.AND UP0, UPT, UR5, 0x1, UPT ;  /* 0x000000010500788c */ /* 0x001fd2000bf06270 */
[----:B-1----:R-:W-:Y:S05]  /*00f0*/  BRA.U !UP0, `(.L_x_0) ;  /* 0x0000004108447547 */ /* 0x002fea000b800000 */
[----:B------:R-:W0:Y:S01]  /*0100*/  LDCU.64 UR4, c[0x0][0x390] ;  /* 0x00007200ff0477ac */ /* 0x000e220008000a00 */
[----:B------:R-:W5:Y:S04]  /*0110*/  LDG.E.64 R18, desc[UR10][R2.64] ;  /* 0x0000000a02127981 */ /* 0x000f68000c1e1b00 */
[----:B------:R-:W5:Y:S04]  /*0120*/  LDG.E.64 R10, desc[UR10][R2.64+0x8] ;  /* 0x0000080a020a7981 */ /* 0x000f68000c1e1b00 */
[----:B------:R1:W5:Y:S01]  /*0130*/  LDG.E.64 R16, desc[UR10][R2.64+0x10] ;  /* 0x0000100a02107981 */ /* 0x000362000c1e1b00 */
[----:B------:R-:W-:Y:S01]  /*0140*/  IMAD.MOV.U32 R4, RZ, RZ, 0x1 ;  /* 0x00000001ff047424 */ /* 0x000fe200078e00ff */
[----:B0-----:R-:W0:Y:S08]  /*0150*/  I2F.F64 R8, UR5 ;  /* 0x0000000500087d12 */ /* 0x001e300008201c00 */
[----:B0-----:R-:W0:Y:S02]  /*0160*/  MUFU.RCP64H R5, R9 ;  /* 0x0000000900057308 */ /* 0x001e240000001800 */
[----:B0-----:R-:W-:-:S08]  /*0170*/  DFMA R6, -R8, R4, 1 ;  /* 0x3ff000000806742b */ /* 0x001fd00000000104 */
[----:B------:R-:W-:-:S08]  /*0180*/  DFMA R6, R6, R6, R6 ;  /* 0x000000060606722b */ /* 0x000fd00000000006 */
[----:B------:R-:W-:Y:S01]  /*0190*/  DFMA R6, R4, R6, R4 ;  /* 0x000000060406722b */ /* 0x000fe20000000004 */
[----:B------:R-:W0:Y:S07]  /*01a0*/  I2F.F64 R4, UR4 ;  /* 0x0000000400047d12 */ /* 0x000e2e0008201c00 */
[----:B------:R-:W-:-:S08]  /*01b0*/  DFMA R12, -R8, R6, 1 ;  /* 0x3ff00000080c742b */ /* 0x000fd00000000106 */
[----:B------:R-:W-:Y:S01]  /*01c0*/  DFMA R12, R6, R12, R6 ;  /* 0x0000000c060c722b */ /* 0x000fe20000000006 */
[----:B0-----:R-:W-:-:S07]  /*01d0*/  FSETP.GEU.AND P1, PT, |R5|, 6.5827683646048100446e-37, PT ;  /* 0x036000000500780b */ /* 0x001fce0003f2e200 */
[----:B-1----:R-:W-:-:S08]  /*01e0*/  DMUL R2, R4, R12 ;  /* 0x0000000c04027228 */ /* 0x002fd00000000000 */
[----:B------:R-:W-:-:S08]  /*01f0*/  DFMA R6, -R8, R2, R4 ;  /* 0x000000020806722b */ /* 0x000fd00000000104 */
[----:B------:R-:W-:Y:S01]  /*0200*/  DFMA R2, R12, R6, R2 ;  /* 0x000000060c02722b */ /* 0x000fe20000000002 */
[----:B------:R-:W-:-:S05]  /*0210*/  IMAD.HI R6, R15, 0x51eb851f, RZ ;  /* 0x51eb851f0f067827 */ /* 0x000fca00078e02ff */
[----:B------:R-:W-:-:S04]  /*0220*/  SHF.R.U32.HI R7, RZ, 0x1f, R6 ;  /* 0x0000001fff077819 */ /* 0x000fc80000011606 */
[----:B------:R-:W-:Y:S01]  /*0230*/  FFMA R0, RZ, R9, R3 ;  /* 0x00000009ff007223 */ /* 0x000fe20000000003 */
[----:B------:R-:W-:-:S04]  /*0240*/  LEA.HI.SX32 R6, R6, R7, 0x18 ;  /* 0x0000000706067211 */ /* 0x000fc800078fc2ff */
[----:B------:R-:W-:Y:S01]  /*0250*/  FSETP.GT.AND P0, PT, |R0|, 1.469367938527859385e-39, PT ;  /* 0x001000000000780b */ /* 0x000fe20003f04200 */
[----:B------:R-:W-:-:S12]  /*0260*/  IMAD R7, R6, -0x320, R15 ;  /* 0xfffffce006077824 */ /* 0x000fd800078e020f */
[----:B------:R-:W-:Y:S05]  /*0270*/  @P0 BRA P1, `(.L_x_1) ;  /* 0x0000000000200947 */ /* 0x000fea0000800000 */
[----:B------:R-:W-:Y:S01]  /*0280*/  IMAD.MOV.U32 R28, RZ, RZ, R4 ;  /* 0x000000ffff1c7224 */ /* 0x000fe200078e0004 */
[----:B------:R-:W-:Y:S01]  /*0290*/  MOV R30, 0x2e0 ;  /* 0x000002e0001e7802 */ /* 0x000fe20000000f00 */
[----:B------:R-:W-:Y:S02]  /*02a0*/  IMAD.MOV.U32 R29, RZ, RZ, R5 ;  /* 0x000000ffff1d7224 */ /* 0x000fe400078e0005 */
[----:B------:R-:W-:Y:S02]  /*02b0*/  IMAD.MOV.U32 R12, RZ, RZ, R8 ;  /* 0x000000ffff0c7224 */ /* 0x000fe400078e0008 */
[----:B------:R-:W-:-:S07]  /*02c0*/  IMAD.MOV.U32 R13, RZ, RZ, R9 ;  /* 0x000000ffff0d7224 */ /* 0x000fce00078e0009 */
[----:B-----5:R-:W-:Y:S05]  /*02d0*/  CALL.REL.NOINC `($__internal_1_$__cuda_sm20_div_rn_f64_full) ;  /* 0x00000048003c7944 */ /* 0x020fea0003c00000 */
[----:B------:R-:W-:Y:S02]  /*02e0*/  IMAD.MOV.U32 R2, RZ, RZ, R22 ;  /* 0x000000ffff027224 */ /* 0x000fe400078e0016 */
[----:B------:R-:W-:-:S07]  /*02f0*/  IMAD.MOV.U32 R3, RZ, RZ, R23 ;  /* 0x000000ffff037224 */ /* 0x000fce00078e0017 */
.L_x_1:
[----:B------:R-:W0:Y:S01]  /*0300*/  MUFU.RCP64H R13, R5 ;  /* 0x00000005000d7308 */ /* 0x000e220000001800 */
[----:B------:R-:W-:Y:S01]  /*0310*/  IMAD.MOV.U32 R12, RZ, RZ, 0x1 ;  /* 0x00000001ff0c7424 */ /* 0x000fe200078e00ff */
[----:B------:R-:W-:-:S10]  /*0320*/  DADD R44, R2, R2 ;  /* 0x00000000022c7229 */ /* 0x000fd40000000002 */
[----:B------:R-:W-:Y:S01]  /*0330*/  FSETP.GEU.AND P1, PT, |R45|, 6.5827683646048100446e-37, PT ;  /* 0x036000002d00780b */ /* 0x000fe20003f2e200 */
[----:B0-----:R-:W-:-:S08]  /*0340*/  DFMA R14, -R4, R12, 1 ;  /* 0x3ff00000040e742b */ /* 0x001fd0000000010c */
[----:B------:R-:W-:-:S08]  /*0350*/  DFMA R14, R14, R14, R14 ;  /* 0x0000000e0e0e722b */ /* 0x000fd0000000000e */
[----:B------:R-:W-:-:S08]  /*0360*/  DFMA R14, R12, R14, R12 ;  /* 0x0000000e0c0e722b */ /* 0x000fd0000000000c */
[----:B------:R-:W-:-:S08]  /*0370*/  DFMA R12, -R4, R14, 1 ;  /* 0x3ff00000040c742b */ /* 0x000fd0000000010e */
[----:B------:R-:W-:-:S08]  /*0380*/  DFMA R12, R14, R12, R14 ;  /* 0x0000000c0e0c722b */ /* 0x000fd0000000000e */
[----:B------:R-:W-:-:S08]  /*0390*/  DMUL R2, R44, R12 ;  /* 0x0000000c2c027228 */ /* 0x000fd00000000000 */
[----:B------:R-:W-:-:S08]  /*03a0*/  DFMA R14, -R4, R2, R44 ;  /* 0x00000002040e722b */ /* 0x000fd0000000012c */
[----:B------:R-:W-:-:S10]  /*03b0*/  DFMA R2, R12, R14, R2 ;  /* 0x0000000e0c02722b */ /* 0x000fd40000000002 */
[----:B------:R-:W-:-:S05]  /*03c0*/  FFMA R0, RZ, R5, R3 ;  /* 0x00000005ff007223 */ /* 0x000fca0000000003 */
[----:B------:R-:W-:-:S13]  /*03d0*/  FSETP.GT.AND P0, PT, |R0|, 1.469367938527859385e-39, PT ;  /* 0x001000000000780b */ /* 0x000fda0003f04200 */
        /* <DEDUP_REMOVED lines=9> */
.L_x_2:
[----:B------:R-:W0:Y:S01]  /*0470*/  MUFU.RCP64H R5, R9 ;  /* 0x0000000900057308 */ /* 0x000e220000001800 */
[----:B------:R-:W-:-:S06]  /*0480*/  MOV R4, 0x1 ;  /* 0x0000000100047802 */ /* 0x000fcc0000000f00 */
[----:B0-----:R-:W-:-:S08]  /*0490*/  DFMA R12, -R8, R4, 1 ;  /* 0x3ff00000080c742b */ /* 0x001fd00000000104 */
[----:B------:R-:W-:-:S08]  /*04a0*/  DFMA R12, R12, R12, R12 ;  /* 0x0000000c0c0c722b */ /* 0x000fd0000000000c */
[----:B------:R-:W-:-:S08]  /*04b0*/  DFMA R12, R4, R12, R4 ;  /* 0x0000000c040c722b */ /* 0x000fd00000000004 */
[----:B------:R-:W-:-:S08]  /*04c0*/  DFMA R4, -R8, R12, 1 ;  /* 0x3ff000000804742b */ /* 0x000fd0000000010c */
[----:B------:R-:W-:-:S08]  /*04d0*/  DFMA R14, R12, R4, R12 ;  /* 0x000000040c0e722b */ /* 0x000fd0000000000c */
[----:B------:R-:W-:-:S08]  /*04e0*/  DMUL R4, R14, 2 ;  /* 0x400000000e047828 */ /* 0x000fd00000000000 */
[----:B------:R-:W-:-:S08]  /*04f0*/  DFMA R12, -R8, R4, 2 ;  /* 0x40000000080c742b */ /* 0x000fd00000000104 */
[----:B------:R-:W-:-:S10]  /*0500*/  DFMA R4, R14, R12, R4 ;  /* 0x0000000c0e04722b */ /* 0x000fd40000000004 */
[----:B------:R-:W-:-:S05]  /*0510*/  FFMA R0, RZ, R9, R5 ;  /* 0x00000009ff007223 */ /* 0x000fca0000000005 */
[----:B------:R-:W-:-:S13]  /*0520*/  FSETP.GT.AND P0, PT, |R0|, 1.469367938527859385e-39, PT ;  /* 0x001000000000780b */ /* 0x000fda0003f04200 */
[----:B------:R-:W-:Y:S05]  /*0530*/  @P0 BRA `(.L_x_3) ;  /* 0x0000000000200947 */ /* 0x000fea0003800000 */
[----:B------:R-:W-:Y:S01]  /*0540*/  IMAD.MOV.U32 R12, RZ, RZ, R8 ;  /* 0x000000ffff0c7224 */ /* 0x000fe200078e0008 */
[----:B------:R-:W-:Y:S01]  /*0550*/  MOV R30, 0x5a0 ;  /* 0x000005a0001e7802 */ /* 0x000fe20000000f00 */
[----:B------:R-:W-:Y:S02]  /*0560*/  IMAD.MOV.U32 R13, RZ, RZ, R9 ;  /* 0x000000ffff0d7224 */ /* 0x000fe400078e0009 */
[----:B------:R-:W-:Y:S02]  /*0570*/  IMAD.MOV.U32 R28, RZ, RZ, RZ ;  /* 0x000000ffff1c7224 */ /* 0x000fe400078e00ff */
[----:B------:R-:W-:-:S07]  /*0580*/  IMAD.MOV.U32 R29, RZ, RZ, 0x40000000 ;  /* 0x40000000ff1d7424 */ /* 0x000fce00078e00ff */
[----:B-----5:R-:W-:Y:S05]  /*0590*/  CALL.REL.NOINC `($__internal_1_$__cuda_sm20_div_rn_f64_full) ;  /* 0x00000044008c7944 */ /* 0x020fea0003c00000 */
[----:B------:R-:W-:Y:S02]  /*05a0*/  IMAD.MOV.U32 R4, RZ, RZ, R22 ;  /* 0x000000ffff047224 */ /* 0x000fe400078e0016 */
[----:B------:R-:W-:-:S07]  /*05b0*/  IMAD.MOV.U32 R5, RZ, RZ, R23 ;  /* 0x000000ffff057224 */ /* 0x000fce00078e0017 */
.L_x_3:
[----:B------:R-:W0:Y:S08]  /*05c0*/  LDC.64 R20, c[0x0][0x388] ;  /* 0x0000e200ff147b82 */ /* 0x000e300000000a00 */
[----:B------:R-:W1:Y:S08]  /*05d0*/  LDC.64 R8, c[0x4][0x48] ;  /* 0x01001200ff087b82 */ /* 0x000e700000000a00 */
[----:B------:R-:W2:Y:S08]  /*05e0*/  LDC.64 R12, c[0x4][0x40] ;  /* 0x01001000ff0c7b82 */ /* 0x000eb00000000a00 */
[----:B------:R-:W3:Y:S01]  /*05f0*/  LDC.64 R14, c[0x4][0x50] ;  /* 0x01001400ff0e7b82 */ /* 0x000ee20000000a00 */
[----:B0-----:R-:W4:Y:S04]  /*0600*/  LDG.E R20, desc[UR10][R20.64+0x870] ;  /* 0x0008700a14147981 */ /* 0x001f28000c1e1900 */
[----:B-1----:R0:W5:Y:S04]  /*0610*/  LDG.E.64 R26, desc[UR10][R8.64] ;  /* 0x0000000a081a7981 */ /* 0x002168000c1e1b00 */
[----:B------:R0:W5:Y:S04]  /*0620*/  LDG.E.64 R28, desc[UR10][R8.64+0x8] ;  /* 0x0000080a081c7981 */ /* 0x000168000c1e1b00 */
[----:B------:R0:W5:Y:S04]  /*0630*/  LDG.E.64 R30, desc[UR10][R8.64+0x10] ;  /* 0x0000100a081e7981 */ /* 0x000168000c1e1b00 */
[----:B--2---:R0:W5:Y:S04]  /*0640*/  LDG.E.64 R32, desc[UR10][R12.64] ;  /* 0x0000000a0c207981 */ /* 0x004168000c1e1b00 */
[----:B------:R0:W5:Y:S04]  /*0650*/  LDG.E.64 R34, desc[UR10][R12.64+0x8] ;  /* 0x0000080a0c227981 */ /* 0x000168000c1e1b00 */
[----:B------:R0:W5:Y:S04]  /*0660*/  LDG.E.64 R36, desc[UR10][R12.64+0x10] ;  /* 0x0000100a0c247981 */ /* 0x000168000c1e1b00 */
[----:B---3--:R0:W5:Y:S04]  /*0670*/  LDG.E.64 R38, desc[UR10][R14.64] ;  /* 0x0000000a0e267981 */ /* 0x008168000c1e1b00 */
[----:B------:R0:W5:Y:S04]  /*0680*/  LDG.E.64 R40, desc[UR10][R14.64+0x8] ;  /* 0x0000080a0e287981 */ /* 0x000168000c1e1b00 */
[----:B------:R0:W5:Y:S01]  /*0690*/  LDG.E.64 R42, desc[UR10][R14.64+0x10] ;  /* 0x0000100a0e2a7981 */ /* 0x000162000c1e1b00 */
[----:B------:R-:W-:Y:S01]  /*06a0*/  DMUL R44, R44, 0.5 ;  /* 0x3fe000002c2c7828 */ /* 0x000fe20000000000 */
[----:B------:R-:W-:-:S02]  /*06b0*/  CS2R R24, SRZ ;  /* 0x0000000000187805 */ /* 0x000fc4000001ff00 */
[----:B------:R-:W-:Y:S01]  /*06c0*/  CS2R R22, SRZ ;  /* 0x0000000000167805 */ /* 0x000fe2000001ff00 */
[----:B------:R-:W-:Y:S01]  /*06d0*/  UMOV UR4, URZ ;  /* 0x000000ff00047c82 */ /* 0x000fe20008000000 */
[----:B----4-:R-:W-:Y:S02]  /*06e0*/  R2UR UR9, R20 ;  /* 0x00000000140972ca */ /* 0x010fe400000e0000 */
[----:B0-----:R-:W-:-:S13]  /*06f0*/  CS2R R20, SRZ ;  /* 0x0000000000147805 */ /* 0x001fda000001ff00 */
.L_x_42:
[----:B-----5:R-:W-:Y:S01]  /*0700*/  SHF.R.U32.HI R0, RZ, 0x2, R19 ;  /* 0x00000002ff007819 */ /* 0x020fe20000011613 */
[----:B------:R-:W-:Y:S01]  /*0710*/  IMAD.SHL.U32 R8, R17, 0x10, RZ ;  /* 0x0000001011087824 */ /* 0x000fe200078e00ff */
[----:B------:R-:W-:Y:S01]  /*0720*/  SHF.R.U32.HI R13, RZ, 0x2, R10 ;  /* 0x00000002ff0d7819 */ /* 0x000fe2000001160a */
[----:B------:R-:W-:Y:S01]  /*0730*/  I2F.F64 R48, R7 ;  /* 0x0000000700307312 */ /* 0x000fe20000201c00 */
[----:B------:R-:W-:Y:S01]  /*0740*/  LOP3.LUT R0, R0, R19, RZ, 0x3c, !PT ;  /* 0x0000001300007212 */ /* 0x000fe200078e3cff */
[----:B------:R-:W-:Y:S01]  /*0750*/  IMAD.MOV.U32 R54, RZ, RZ, 0x0 ;  /* 0x00000000ff367424 */ /* 0x000fe200078e00ff */
[----:B------:R-:W-:Y:S01]  /*0760*/  LOP3.LUT R13, R13, R10, RZ, 0x3c, !PT ;  /* 0x0000000a0d0d7212 */ /* 0x000fe200078e3cff */
[----:B------:R-:W-:Y:S01]  /*0770*/  IMAD.MOV.U32 R55, RZ, RZ, 0x3ca00000 ;  /* 0x3ca00000ff377424 */ /* 0x000fe200078e00ff */
[----:B------:R-:W-:Y:S01]  /*0780*/  SHF.R.U32.HI R10, RZ, 0x2, R11 ;  /* 0x00000002ff0a7819 */ /* 0x000fe2000001160b */
[----:B------:R-:W-:Y:S01]  /*0790*/  IMAD.SHL.U32 R9, R0, 0x2, RZ ;  /* 0x0000000200097824 */ /* 0x000fe200078e00ff */
[----:B------:R-:W-:Y:S01]  /*07a0*/  SHF.R.U32.HI R15, RZ, 0x2, R16 ;  /* 0x00000002ff0f7819 */ /* 0x000fe20000011610 */
[----:B------:R-:W-:Y:S01]  /*07b0*/  IMAD.MOV.U32 R60, RZ, RZ, 0x0 ;  /* 0x00000000ff3c7424 */ /* 0x000fe200078e00ff */
[----:B------:R-:W-:Y:S01]  /*07c0*/  LOP3.LUT R10, R10, R11, RZ, 0x3c, !PT ;  /* 0x0000000b0a0a7212 */ /* 0x000fe200078e3cff */
[----:B------:R-:W-:Y:S01]  /*07d0*/  IMAD.MOV.U32 R61, RZ, RZ, 0x3fd80000 ;  /* 0x3fd80000ff3d7424 */ /* 0x000fe200078e00ff */
[----:B------:R-:W-:Y:S01]  /*07e0*/  LOP3.LUT R9, R17, R8, R9, 0x96, !PT ;  /* 0x0000000811097212 */ /* 0x000fe200078e9609 */
[----:B------:R-:W-:Y:S01]  /*07f0*/  IMAD.SHL.U32 R8, R13, 0x2, RZ ;  /* 0x000000020d087824 */ /* 0x000fe200078e00ff */
[----:B------:R-:W-:Y:S01]  /*0800*/  LOP3.LUT R15, R15, R16, RZ, 0x3c, !PT ;  /* 0x000000100f0f7212 */ /* 0x000fe200078e3cff */
[----:B------:R-:W-:Y:S01]  /*0810*/  BSSY.RECONVERGENT B0, `(.L_x_4) ;  /* 0x0000393000007945 */ /* 0x000fe20003800200 */
[----:B------:R-:W-:Y:S01]  /*0820*/  LOP3.LUT R9, R9, R0, RZ, 0x3c, !PT ;  /* 0x0000000009097212 */ /* 0x000fe200078e3cff */
[----:B------:R-:W-:Y:S01]  /*0830*/  IMAD.MOV.U32 R63, RZ, RZ, R27 ;  /* 0x000000ffff3f7224 */ /* 0x000fe200078e001b */
[----:B------:R-:W-:-:S02]  /*0840*/  MOV R62, R26 ;  /* 0x0000001a003e7202 */ /* 0x000fc40000000f00 */
[----:B------:R-:W-:Y:S01]  /*0850*/  IADD3 R53, PT, PT, R18, 0x587c5, R9 ;  /* 0x000587c512357810 */ /* 0x000fe20007ffe009 */
[----:B------:R-:W-:-:S05]  /*0860*/  IMAD.SHL.U32 R0, R9, 0x10, RZ ;  /* 0x0000001009007824 */ /* 0x000fca00078e00ff */
[----:B------:R-:W-:Y:S01]  /*0870*/  LOP3.LUT R0, R13, R8, R0, 0x96, !PT ;  /* 0x000000080d007212 */ /* 0x000fe200078e9600 */
[----:B------:R-:W-:-:S03]  /*0880*/  IMAD.SHL.U32 R8, R15, 0x2, RZ ;  /* 0x000000020f087824 */ /* 0x000fc600078e00ff */
[----:B------:R-:W-:Y:S01]  /*0890*/  LOP3.LUT R11, R0, R9, RZ, 0x3c, !PT ;  /* 0x00000009000b7212 */ /* 0x000fe200078e3cff */
[----:B------:R-:W-:-:S03]  /*08a0*/  IMAD.SHL.U32 R0, R10, 0x2, RZ ;  /* 0x000000020a007824 */ /* 0x000fc600078e00ff */
[----:B------:R-:W-:Y:S01]  /*08b0*/  IADD3 R46, PT, PT, R18, 0xb0f8a, R11 ;  /* 0x000b0f8a122e7810 */ /* 0x000fe20007ffe00b */
[----:B------:R-:W-:-:S04]  /*08c0*/  IMAD.SHL.U32 R13, R11, 0x10, RZ ;  /* 0x000000100b0d7824 */ /* 0x000fc800078e00ff */
[----:B------:R-:W-:Y:S01]  /*08d0*/  IMAD.WIDE.U32 R46, R46, 0x200000, RZ ;  /* 0x002000002e2e7825 */ /* 0x000fe200078e00ff */
[----:B------:R-:W-:-:S03]  /*08e0*/  LOP3.LUT R0, R10, R0, R13, 0x96, !PT ;  /* 0x000000000a007212 */ /* 0x000fc600078e960d */
[----:B------:R-:W-:Y:S01]  /*08f0*/  IMAD.MOV.U32 R10, RZ, RZ, 0x80000 ;  /* 0x00080000ff0a7424 */ /* 0x000fe200078e00ff */
[----:B------:R-:W-:Y:S02]  /*0900*/  LOP3.LUT R13, R0, R11, RZ, 0x3c, !PT ;  /* 0x0000000b000d7212 */ /* 0x000fe400078e3cff */
[----:B------:R-:W-:Y:S01]  /*0910*/  LOP3.LUT R52, R46, R53, RZ, 0x3c, !PT ;  /* 0x000000352e347212 */ /* 0x000fe200078e3cff */
[----:B------:R-:W-:Y:S01]  /*0920*/  IMAD.MOV.U32 R53, RZ, RZ, R47 ;  /* 0x000000ffff357224 */ /* 0x000fe200078e002f */
[----:B------:R-:W-:Y:S01]  /*0930*/  IADD3 R57, PT, PT, R18, 0x10974f, R13 ;  /* 0x0010974f12397810 */ /* 0x000fe20007ffe00d */
[----:B------:R-:W-:-:S05]  /*0940*/  IMAD.SHL.U32 R0, R13, 0x10, RZ ;  /* 0x000000100d007824 */ /* 0x000fca00078e00ff */
[----:B------:R-:W-:Y:S02]  /*0950*/  LOP3.LUT R0, R15, R8, R0, 0x96, !PT ;  /* 0x000000080f007212 */ /* 0x000fe400078e9600 */
[----:B------:R-:W-:Y:S02]  /*0960*/  IADD3 R8, PT, PT, R18, 0x161f14, RZ ;  /* 0x00161f1412087810 */ /* 0x000fe40007ffe0ff */
[----:B------:R-:W-:Y:S01]  /*0970*/  LOP3.LUT R15, R0, R13, RZ, 0x3c, !PT ;  /* 0x0000000d000f7212 */ /* 0x000fe200078e3cff */
[----:B------:R-:W0:Y:S04]  /*0980*/  I2F.F64.U64 R18, R52 ;  /* 0x0000003400127312 */ /* 0x000e280000301800 */
[----:B------:R-:W-:-:S04]  /*0990*/  IMAD.IADD R50, R15, 0x1, R8 ;  /* 0x000000010f327824 */ /* 0x000fc800078e0208 */
[----:B------:R-:W-:-:S03]  /*09a0*/  IMAD.WIDE.U32 R50, R50, 0x200000, RZ ;  /* 0x0020000032327825 */ /* 0x000fc600078e00ff */
[----:B------:R-:W-:Y:S01]  /*09b0*/  LOP3.LUT R56, R50, R57, RZ, 0x3c, !PT ;  /* 0x0000003932387212 */ /* 0x000fe200078e3cff */
[----:B------:R-:W-:Y:S01]  /*09c0*/  IMAD.MOV.U32 R57, RZ, RZ, R51 ;  /* 0x000000ffff397224 */ /* 0x000fe200078e0033 */
[-C--:B0-----:R-:W-:Y:S01]  /*09d0*/  DFMA R18, R18, R54.reuse, 5.5511151231257827021e-17 ;  /* 0x3c9000001212742b */ /* 0x081fe20000000036 */
[----:B------:R-:W-:Y:S07]  /*09e0*/  I2F.F64 R50, R6 ;  /* 0x0000000600327312 */ /* 0x000fee0000201c00 */
[----:B------:R-:W-:Y:S01]  /*09f0*/  DADD R18, R18, R48 ;  /* 0x0000000012127229 */ /* 0x000fe20000000030 */
[----:B------:R-:W0:Y:S02]  /*0a00*/  I2F.F64.U64 R46, R56 ;  /* 0x00000038002e7312 */ /* 0x000e240000301800 */
[----:B0-----:R-:W-:-:S08]  /*0a10*/  DFMA R46, R46, R54, 5.5511151231257827021e-17 ;  /* 0x3c9000002e2e742b */ /* 0x001fd00000000036 */
[----:B------:R-:W-:Y:S02]  /*0a20*/  DADD R46, R46, R50 ;  /* 0x000000002e2e7229 */ /* 0x000fe40000000032 */
[----:B------:R-:W-:-:S06]  /*0a30*/  DFMA R50, R18, R2, -R44 ;  /* 0x000000021232722b */ /* 0x000fcc000000082c */
[----:B------:R-:W-:-:S04]  /*0a40*/  DFMA R54, R46, -R4, 1 ;  /* 0x3ff000002e36742b */ /* 0x000fc80000000804 */
[----:B------:R-:W-:-:S04]  /*0a50*/  IMAD.MOV.U32 R0, RZ, RZ, R51 ;  /* 0x000000ffff007224 */ /* 0x000fc800078e0033 */
[----:B------:R-:W-:Y:S02]  /*0a60*/  DSETP.MAX.AND P0, P1, |R50|, |R54|, PT ;  /* 0x400000363200722a */ /* 0x000fe4000390f200 */
[----:B------:R-:W-:Y:S02]  /*0a70*/  IMAD.MOV.U32 R47, RZ, RZ, R55 ;  /* 0x000000ffff2f7224 */ /* 0x000fe400078e0037 */
[----:B------:R-:W-:-:S03]  /*0a80*/  IMAD.MOV.U32 R19, RZ, RZ, R54 ;  /* 0x000000ffff137224 */ /* 0x000fc600078e0036 */
[----:B------:R-:W-:Y:S01]  /*0a90*/  FSEL R49, |R0|, |R47|, P0 ;  /* 0x4000002f00317208 */ /* 0x000fe20000000200 */
[----:B------:R-:W-:-:S05]  /*0aa0*/  IMAD.MOV.U32 R0, RZ, RZ, R50 ;  /* 0x000000ffff007224 */ /* 0x000fca00078e0032 */
[----:B------:R-:W-:Y:S02]  /*0ab0*/  SEL R46, R0, R19, P0 ;  /* 0x00000013002e7207 */ /* 0x000fe40000000000 */
[----:B------:R-:W-:Y:S01]  /*0ac0*/  @P1 LOP3.LUT R49, R47, 0x80000, RZ, 0xfc, !PT ;  /* 0x000800002f311812 */ /* 0x000fe200078efcff */
[----:B------:R-:W-:-:S04]  /*0ad0*/  DSETP.MIN.AND P0, P1, |R50|, |R54|, PT ;  /* 0x400000363200722a */ /* 0x000fc80003900200 */
[----:B------:R-:W-:-:S04]  /*0ae0*/  IMAD.MOV.U32 R47, RZ, RZ, R49 ;  /* 0x000000ffff2f7224 */ /* 0x000fc800078e0031 */
[----:B------:R-:W-:Y:S02]  /*0af0*/  IMAD.MOV.U32 R0, RZ, RZ, R47 ;  /* 0x000000ffff007224 */ /* 0x000fe400078e002f */
[C---:B------:R-:W-:Y:S02]  /*0b00*/  DSETP.MAX.AND P4, P5, R46.reuse, 1, PT ;  /* 0x3ff000002e00742a */ /* 0x040fe40003d8f000 */
[----:B------:R-:W-:-:S04]  /*0b10*/  DSETP.MIN.AND P2, P3, R46, 1, PT ;  /* 0x3ff000002e00742a */ /* 0x000fc80003b40000 */
[----:B------:R-:W-:Y:S01]  /*0b20*/  FSEL R49, R0, 1.875, P4 ;  /* 0x3ff0000000317808 */ /* 0x000fe20002000000 */
[----:B------:R-:W-:Y:S01]  /*0b30*/  IMAD.MOV.U32 R0, RZ, RZ, R50 ;  /* 0x000000ffff007224 */ /* 0x000fe200078e0032 */
[----:B------:R-:W-:-:S04]  /*0b40*/  SEL R52, R46, RZ, P2 ;  /* 0x000000ff2e347207 */ /* 0x000fc80001000000 */
[----:B------:R-:W-:Y:S01]  /*0b50*/  SEL R48, R0, R19, P0 ;  /* 0x0000001300307207 */ /* 0x000fe20000000000 */
[----:B------:R-:W-:Y:S01]  /*0b60*/  IMAD.MOV.U32 R0, RZ, RZ, R47 ;  /* 0x000000ffff007224 */ /* 0x000fe200078e002f */
[----:B------:R-:W-:Y:S01]  /*0b70*/  @P5 LOP3.LUT R49, R10, 0x3ff00000, RZ, 0xfc, !PT ;  /* 0x3ff000000a315812 */ /* 0x000fe200078efcff */
[----:B------:R-:W-:Y:S02]  /*0b80*/  IMAD.MOV.U32 R10, RZ, RZ, R46 ;  /* 0x000000ffff0a7224 */ /* 0x000fe400078e002e */
[----:B------:R-:W-:Y:S01]  /*0b90*/  IMAD.MOV.U32 R46, RZ, RZ, RZ ;  /* 0x000000ffff2e7224 */ /* 0x000fe200078e00ff */
[----:B------:R-:W-:Y:S01]  /*0ba0*/  FSEL R53, R0, 1.875, P2 ;  /* 0x3ff0000000357808 */ /* 0x000fe20001000000 */
[----:B------:R-:W-:Y:S01]  /*0bb0*/  IMAD.MOV.U32 R19, RZ, RZ, R49 ;  /* 0x000000ffff137224 */ /* 0x000fe200078e0031 */
[----:B------:R-:W-:Y:S01]  /*0bc0*/  SEL R18, R10, RZ, P4 ;  /* 0x000000ff0a127207 */ /* 0x000fe20002000000 */
[----:B------:R-:W-:Y:S01]  /*0bd0*/  IMAD.MOV.U32 R49, RZ, RZ, R55 ;  /* 0x000000ffff317224 */ /* 0x000fe200078e0037 */
[----:B------:R-:W-:-:S02]  /*0be0*/  MOV R10, 0x80000 ;  /* 0x00080000000a7802 */ /* 0x000fc40000000f00 */
[----:B------:R-:W-:Y:S02]  /*0bf0*/  LOP3.LUT R0, R19, 0xffc00000, RZ, 0xc0, !PT ;  /* 0xffc0000013007812 */ /* 0x000fe400078ec0ff */
[----:B------:R-:W-:Y:S01]  /*0c00*/  @P3 LOP3.LUT R53, R10, 0x3ff00000, RZ, 0xfc, !PT ;  /* 0x3ff000000a353812 */ /* 0x000fe200078efcff */
[----:B------:R-:W-:Y:S01]  /*0c10*/  IMAD.MOV.U32 R10, RZ, RZ, RZ ;  /* 0x000000ffff0a7224 */ /* 0x000fe200078e00ff */
[----:B------:R-:W-:Y:S01]  /*0c20*/  LOP3.LUT R47, R0, 0x7fd00000, RZ, 0x3c, !PT ;  /* 0x7fd00000002f7812 */ /* 0x000fe200078e3cff */
[----:B------:R-:W-:-:S05]  /*0c30*/  IMAD.MOV.U32 R0, RZ, RZ, R51 ;  /* 0x000000ffff007224 */ /* 0x000fca00078e0033 */
[----:B------:R-:W-:Y:S01]  /*0c40*/  FSEL R57, |R0|, |R49|, P0 ;  /* 0x4000003100397208 */ /* 0x000fe20000000200 */
[----:B------:R-:W-:Y:S01]  /*0c50*/  DMUL R52, R52, R46 ;  /* 0x0000002e34347228 */ /* 0x000fe20000000000 */
[----:B------:R-:W-:Y:S01]  /*0c60*/  @P1 LOP3.LUT R57, R49, 0x80000, RZ, 0xfc, !PT ;  /* 0x0008000031391812 */ /* 0x000fe200078efcff */
[----:B------:R-:W-:-:S04]  /*0c70*/  DSETP.NEU.AND P1, PT, R18, +INF , PT ;  /* 0x7ff000001200742a */ /* 0x000fc80003f2d000 */
[----:B------:R-:W-:Y:S02]  /*0c80*/  IMAD.MOV.U32 R49, RZ, RZ, R57 ;  /* 0x000000ffff317224 */ /* 0x000fe400078e0039 */
[----:B------:R-:W-:Y:S02]  /*0c90*/  DMUL R56, R52, R52 ;  /* 0x0000003434387228 */ /* 0x000fe40000000000 */
[-C--:B------:R-:W-:Y:S02]  /*0ca0*/  DMUL R52, R18, R46.reuse ;  /* 0x0000002e12347228 */ /* 0x080fe40000000000 */
[----:B------:R-:W-:-:S08]  /*0cb0*/  DMUL R48, R48, R46 ;  /* 0x0000002e30307228 */ /* 0x000fd00000000000 */
[----:B------:R-:W-:-:S08]  /*0cc0*/  DFMA R56, R48, R48, R56 ;  /* 0x000000303038722b */ /* 0x000fd00000000038 */
[----:B------:R-:W-:Y:S01]  /*0cd0*/  DFMA R56, R52, R52, R56 ;  /* 0x000000343438722b */ /* 0x000fe20000000038 */
[----:B------:R-:W-:-:S05]  /*0ce0*/  IMAD.MOV.U32 R52, RZ, RZ, RZ ;  /* 0x000000ffff347224 */ /* 0x000fca00078e00ff */
[----:B------:R-:W0:Y:S02]  /*0cf0*/  MUFU.RSQ64H R53, R57 ;  /* 0x0000003900357308 */ /* 0x000e240000001c00 */
[----:B0-----:R-:W-:-:S08]  /*0d00*/  DMUL R48, R52, R52 ;  /* 0x0000003434307228 */ /* 0x001fd00000000000 */
[----:B------:R-:W-:Y:S02]  /*0d10*/  DFMA R58, R56, -R48, 1 ;  /* 0x3ff00000383a742b */ /* 0x000fe40000000830 */
[----:B------:R-:W-:Y:S01]  /*0d20*/  DADD R48, |R50|, |R54| ;  /* 0x0000000032307229 */ /* 0x000fe20000000636 */
[----:B------:R-:W-:-:S05]  /*0d30*/  CS2R R56, SRZ ;  /* 0x0000000000387805 */ /* 0x000fca000001ff00 */
[----:B------:R-:W-:Y:S02]  /*0d40*/  DFMA R60, R58, R60, 0.5 ;  /* 0x3fe000003a3c742b */ /* 0x000fe4000000003c */
[----:B------:R-:W-:Y:S02]  /*0d50*/  DMUL R58, R52, R58 ;  /* 0x0000003a343a7228 */ /* 0x000fe40000000000 */
[----:B------:R-:W-:-:S06]  /*0d60*/  DADD R48, R48, 1 ;  /* 0x3ff0000030307429 */ /* 0x000fcc0000000000 */
[----:B------:R-:W-:Y:S02]  /*0d70*/  DFMA R58, R60, R58, R52 ;  /* 0x0000003a3c3a722b */ /* 0x000fe40000000034 */
[C---:B------:R-:W-:Y:S01]  /*0d80*/  DADD R52, R48.reuse, +INF ;  /* 0x7ff0000030347429 */ /* 0x040fe20000000000 */
[----:B------:R-:W-:Y:S01]  /*0d90*/  IMAD.MOV.U32 R60, RZ, RZ, R28 ;  /* 0x000000ffff3c7224 */ /* 0x000fe200078e001c */
[----:B------:R-:W-:Y:S01]  /*0da0*/  DSETP.GT.AND P0, PT, R48, RZ, PT ;  /* 0x000000ff3000722a */ /* 0x000fe20003f04000 */
[----:B------:R-:W-:Y:S01]  /*0db0*/  IMAD.MOV.U32 R61, RZ, RZ, R29 ;  /* 0x000000ffff3d7224 */ /* 0x000fe200078e001d */
[----:B------:R-:W-:Y:S02]  /*0dc0*/  CS2R R48, SRZ ;  /* 0x0000000000307805 */ /* 0x000fe4000001ff00 */
[----:B------:R-:W-:-:S10]  /*0dd0*/  DMUL R58, R46, R58 ;  /* 0x0000003a2e3a7228 */ /* 0x000fd40000000000 */
[----:B------:R-:W-:Y:S01]  /*0de0*/  FSEL R46, R58, R52, P0 ;  /* 0x000000343a2e7208 */ /* 0x000fe20000000000 */
[----:B------:R-:W-:Y:S01]  /*0df0*/  IMAD.MOV.U32 R58, RZ, RZ, R30 ;  /* 0x000000ffff3a7224 */ /* 0x000fe200078e001e */
[----:B------:R-:W-:Y:S01]  /*0e00*/  FSEL R52, R59, R53, P0 ;  /* 0x000000353b347208 */ /* 0x000fe20000000000 */
[----:B------:R-:W-:Y:S01]  /*0e10*/  IMAD.MOV.U32 R59, RZ, RZ, R31 ;  /* 0x000000ffff3b7224 */ /* 0x000fe200078e001f */
[----:B------:R-:W-:Y:S02]  /*0e20*/  FSEL R46, R46, RZ, P1 ;  /* 0x000000ff2e2e7208 */ /* 0x000fe40000800000 */
[----:B------:R-:W-:Y:S02]  /*0e30*/  FSEL R47, R52, RZ, P1 ;  /* 0x000000ff342f7208 */ /* 0x000fe40000800000 */
[----:B------:R-:W-:-:S04]  /*0e40*/  CS2R R52, SRZ ;  /* 0x0000000000347805 */ /* 0x000fc8000001ff00 */
[-C--:B------:R-:W-:Y:S02]  /*0e50*/  DMUL R50, R50, R46.reuse ;  /* 0x0000002e32327228 */ /* 0x080fe40000000000 */
[----:B------:R-:W-:-:S11]  /*0e60*/  DMUL R54, R54, R46 ;  /* 0x0000002e36367228 */ /* 0x000fd60000000000 */
.L_x_40:
[----:B------:R-:W-:Y:S01]  /*0e70*/  UISETP.GE.AND UP0, UPT, UR9, 0x1, UPT ;  /* 0x000000010900788c */ /* 0x000fe2000bf06270 */
[----:B------:R-:W-:Y:S01]  /*0e80*/  PLOP3.LUT P0, PT, PT, PT, PT, 0x80, 0x8 ;  /* 0x000000000008781c */ /* 0x000fe20003f0f070 */
[----:B------:R-:W-:Y:S02]  /*0e90*/  IMAD.MOV.U32 R12, RZ, RZ, RZ ;  /* 0x000000ffff0c7224 */ /* 0x000fe400078e00ff */
[----:B------:R-:W-:Y:S02]  /*0ea0*/  IMAD.MOV.U32 R19, RZ, RZ, RZ ;  /* 0x000000ffff137224 */ /* 0x000fe400078e00ff */
[----:B------:R-:W-:Y:S02]  /*0eb0*/  IMAD.MOV.U32 R64, RZ, RZ, 0x0 ;  /* 0x00000000ff407424 */ /* 0x000fe400078e00ff */
[----:B------:R-:W-:Y:S01]  /*0ec0*/  IMAD.MOV.U32 R65, RZ, RZ, 0x7ff00000 ;  /* 0x7ff00000ff417424 */ /* 0x000fe200078e00ff */
[----:B------:R-:W-:Y:S06]  /*0ed0*/  BRA.U !UP0, `(.L_x_5) ;  /* 0x0000001d08807547 */ /* 0x000fec000b800000 */
[----:B------:R-:W-:Y:S01]  /*0ee0*/  UISETP.GE.AND UP0, UPT, UR9, 0x4, UPT ;  /* 0x000000040900788c */ /* 0x000fe2000bf06270 */
[----:B------:R-:W-:Y:S01]  /*0ef0*/  IMAD.MOV.U32 R14, RZ, RZ, RZ ;  /* 0x000000ffff0e7224 */ /* 0x000fe200078e00ff */
[----:B------:R-:W-:Y:S01]  /*0f00*/  CS2R R18, SRZ ;  /* 0x0000000000127805 */ /* 0x000fe2000001ff00 */
[----:B------:R-:W-:Y:S02]  /*0f10*/  IMAD.MOV.U32 R16, RZ, RZ, RZ ;  /* 0x000000ffff107224 */ /* 0x000fe400078e00ff */
[----:B------:R-:W-:Y:S02]  /*0f20*/  IMAD.MOV.U32 R12, RZ, RZ, RZ ;  /* 0x000000ffff0c7224 */ /* 0x000fe400078e00ff */
[----:B------:R-:W-:Y:S02]  /*0f30*/  IMAD.MOV.U32 R64, RZ, RZ, 0x0 ;  /* 0x00000000ff407424 */ /* 0x000fe400078e00ff */
[----:B------:R-:W-:Y:S01]  /*0f40*/  IMAD.MOV.U32 R65, RZ, RZ, 0x7ff00000 ;  /* 0x7ff00000ff417424 */ /* 0x000fe200078e00ff */
[----:B------:R-:W-:Y:S06]  /*0f50*/  BRA.U !UP0, `(.L_x_6) ;  /* 0x0000001108287547 */ /* 0x000fec000b800000 */
[----:B------:R-:W0:Y:S01]  /*0f60*/  LDCU.64 UR6, c[0x0][0x388] ;  /* 0x00007100ff0677ac */ /* 0x000e220008000a00 */
[----:B------:R-:W-:Y:S01]  /*0f70*/  IMAD.MOV.U32 R14, RZ, RZ, RZ ;  /* 0x000000ffff0e7224 */ /* 0x000fe200078e00ff */
[----:B------:R-:W-:Y:S01]  /*0f80*/  MOV R64, 0x0 ;  /* 0x0000000000407802 */ /* 0x000fe20000000f00 */
[----:B------:R-:W-:Y:S01]  /*0f90*/  IMAD.MOV.U32 R16, RZ, RZ, RZ ;  /* 0x000000ffff107224 */ /* 0x000fe200078e00ff */
[----:B------:R-:W1:Y:S01]  /*0fa0*/  LDCU.64 UR12, c[0x0][0x388] ;  /* 0x00007100ff0c77ac */ /* 0x000e620008000a00 */
[----:B------:R-:W-:Y:S01]  /*0fb0*/  IMAD.MOV.U32 R65, RZ, RZ, 0x7ff00000 ;  /* 0x7ff00000ff417424 */ /* 0x000fe200078e00ff */
[----:B------:R-:W-:-:S04]  /*0fc0*/  ULOP3.LUT UR5, UR9, 0x7ffffffc, URZ, 0xc0, !UPT ;  /* 0x7ffffffc09057892 */ /* 0x000fc8000f8ec0ff */
[----:B------:R-:W-:Y:S02]  /*0fd0*/  UIADD3 UR8, UPT, UPT, -UR5, URZ, URZ ;  /* 0x000000ff05087290 */ /* 0x000fe4000fffe1ff */
[----:B0-----:R-:W-:-:S04]  /*0fe0*/  UIADD3 UR6, UP0, UPT, UR6, 0x118, URZ ;  /* 0x0000011806067890 */ /* 0x001fc8000ff1e0ff */
[----:B------:R-:W-:Y:S01]  /*0ff0*/  IMAD.U32 R18, RZ, RZ, UR8 ;  /* 0x00000008ff127e24 */ /* 0x000fe2000f8e00ff */
[----:B------:R-:W-:Y:S01]  /*1000*/  UIADD3.X UR5, UPT, UPT, URZ, UR7, URZ, UP0, !UPT ;  /* 0x00000007ff057290 */ /* 0x000fe200087fe4ff */
[----:B-1----:R-:W-:Y:S02]  /*1010*/  IMAD.U32 R79, RZ, RZ, UR12 ;  /* 0x0000000cff4f7e24 */ /* 0x002fe4000f8e00ff */
[----:B------:R-:W-:Y:S02]  /*1020*/  IMAD.U32 R81, RZ, RZ, UR13 ;  /* 0x0000000dff517e24 */ /* 0x000fe4000f8e00ff */
[----:B------:R-:W-:Y:S02]  /*1030*/  IMAD.U32 R66, RZ, RZ, UR6 ;  /* 0x00000006ff427e24 */ /* 0x000fe4000f8e00ff */
[----:B------:R-:W-:-:S07]  /*1040*/  IMAD.U32 R67, RZ, RZ, UR5 ;  /* 0x00000005ff437e24 */ /* 0x000fce000f8e00ff */
.L_x_23:
[----:B------:R-:W2:Y:S04]  /*1050*/  LDG.E.64 R72, desc[UR10][R66.64+-0x110] ;  /* 0xfffef00a42487981 */ /* 0x000ea8000c1e1b00 */
[----:B------:R-:W3:Y:S04]  /*1060*/  LDG.E.64 R76, desc[UR10][R66.64+-0x118] ;  /* 0xfffee80a424c7981 */ /* 0x000ee8000c1e1b00 */
[----:B------:R-:W4:Y:S04]  /*1070*/  LDG.E.64 R68, desc[UR10][R66.64+-0x108] ;  /* 0xfffef80a42447981 */ /* 0x000f28000c1e1b00 */
[----:B------:R-:W5:Y:S01]  /*1080*/  LDG.E.64 R70, desc[UR10][R66.64+-0xd8] ;  /* 0xffff280a42467981 */ /* 0x000f62000c1e1b00 */
[----:B------:R-:W-:Y:S01]  /*1090*/  VIADD R18, R18, 0x4 ;  /* 0x0000000412127836 */ /* 0x000fe20000000000 */
[----:B------:R-:W-:Y:S04]  /*10a0*/  BSSY.RECONVERGENT B2, `(.L_x_7) ;  /* 0x0000037000027945 */ /* 0x000fe80003800200 */
[----:B------:R-:W-:Y:S01]  /*10b0*/  ISETP.NE.AND P1, PT, R18, RZ, PT ;  /* 0x000000ff1200720c */ /* 0x000fe20003f25270 */
[----:B--2---:R-:W-:-:S02]  /*10c0*/  DADD R72, -R72, R52 ;  /* 0x0000000048487229 */ /* 0x004fc40000000134 */
[----:B---3--:R-:W-:-:S06]  /*10d0*/  DADD R76, -R76, R56 ;  /* 0x000000004c4c7229 */ /* 0x008fcc0000000138 */
[----:B------:R-:W-:Y:S02]  /*10e0*/  DMUL R74, R72, R72 ;  /* 0x00000048484a7228 */ /* 0x000fe40000000000 */
[----:B----4-:R-:W-:Y:S02]  /*10f0*/  DADD R68, -R68, R48 ;  /* 0x0000000044447229 */ /* 0x010fe40000000130 */
[----:B------:R-:W-:-:S04]  /*1100*/  DMUL R72, R72, R54 ;  /* 0x0000003648487228 */ /* 0x000fc80000000000 */
[----:B------:R-:W-:-:S04]  /*1110*/  DFMA R74, R76, R76, R74 ;  /* 0x0000004c4c4a722b */ /* 0x000fc8000000004a */
[----:B------:R-:W-:-:S04]  /*1120*/  DFMA R72, R76, R50, R72 ;  /* 0x000000324c48722b */ /* 0x000fc80000000048 */
[----:B------:R-:W-:-:S04]  /*1130*/  DFMA R74, R68, R68, R74 ;  /* 0x00000044444a722b */ /* 0x000fc8000000004a */
[----:B------:R-:W-:-:S04]  /*1140*/  DFMA R68, R68, R46, R72 ;  /* 0x0000002e4444722b */ /* 0x000fc80000000048 */
[----:B-----5:R-:W-:-:S08]  /*1150*/  DFMA R74, R70, R70, -R74 ;  /* 0x00000046464a722b */ /* 0x020fd0000000084a */
[----:B------:R-:W-:-:S08]  /*1160*/  DFMA R82, R68, R68, R74 ;  /* 0x000000444452722b */ /* 0x000fd0000000004a */
[----:B------:R-:W-:-:S14]  /*1170*/  DSETP.GEU.AND P0, PT, R82, RZ, PT ;  /* 0x000000ff5200722a */ /* 0x000fdc0003f0e000 */
[----:B------:R-:W-:Y:S05]  /*1180*/  @!P0 BRA `(.L_x_8) ;  /* 0x0000000000a08947 */ /* 0x000fea0003800000 */
[----:B------:R-:W0:Y:S01]  /*1190*/  MUFU.RSQ64H R71, R83 ;  /* 0x0000005300477308 */ /* 0x000e220000001c00 */
[----:B------:R-:W-:Y:S01]  /*11a0*/  VIADD R70, R83, 0xfcb00000 ;  /* 0xfcb0000053467836 */ /* 0x000fe20000000000 */
[----:B------:R-:W-:Y:S01]  /*11b0*/  BSSY.RECONVERGENT B3, `(.L_x_9) ;  /* 0x0000014000037945 */ /* 0x000fe20003800200 */
[----:B------:R-:W-:Y:S02]  /*11c0*/  IMAD.MOV.U32 R72, RZ, RZ, 0x0 ;  /* 0x00000000ff487424 */ /* 0x000fe400078e00ff */
[----:B------:R-:W-:Y:S01]  /*11d0*/  IMAD.MOV.U32 R73, RZ, RZ, 0x3fd80000 ;  /* 0x3fd80000ff497424 */ /* 0x000fe200078e00ff */
[----:B------:R-:W-:Y:S01]  /*11e0*/  ISETP.GE.U32.AND P0, PT, R70, 0x7ca00000, PT ;  /* 0x7ca000004600780c */ /* 0x000fe20003f06070 */
[----:B0-----:R-:W-:-:S08]  /*11f0*/  DMUL R74, R70, R70 ;  /* 0x00000046464a7228 */ /* 0x001fd00000000000 */
[----:B------:R-:W-:-:S08]  /*1200*/  DFMA R74, R82, -R74, 1 ;  /* 0x3ff00000524a742b */ /* 0x000fd0000000084a */
[----:B------:R-:W-:Y:S02]  /*1210*/  DFMA R72, R74, R72, 0.5 ;  /* 0x3fe000004a48742b */ /* 0x000fe40000000048 */
[----:B------:R-:W-:-:S08]  /*1220*/  DMUL R84, R70, R74 ;  /* 0x0000004a46547228 */ /* 0x000fd00000000000 */
[----:B------:R-:W-:-:S08]  /*1230*/  DFMA R84, R72, R84, R70 ;  /* 0x000000544854722b */ /* 0x000fd00000000046 */
[----:B------:R-:W-:Y:S02]  /*1240*/  DMUL R76, R82, R84 ;  /* 0x00000054524c7228 */ /* 0x000fe40000000000 */
[----:B------:R-:W-:Y:S02]  /*1250*/  VIADD R75, R85, 0xfff00000 ;  /* 0xfff00000554b7836 */ /* 0x000fe40000000000 */
[----:B------:R-:W-:-:S04]  /*1260*/  IMAD.MOV.U32 R74, RZ, RZ, R84 ;  /* 0x000000ffff4a7224 */ /* 0x000fc800078e0054 */
[----:B------:R-:W-:-:S08]  /*1270*/  DFMA R72, R76, -R76, R82 ;  /* 0x8000004c4c48722b */ /* 0x000fd00000000052 */
[----:B------:R-:W-:Y:S01]  /*1280*/  DFMA R86, R72, R74, R76 ;  /* 0x0000004a4856722b */ /* 0x000fe2000000004c */
[----:B------:R-:W-:Y:S10]  /*1290*/  @!P0 BRA `(.L_x_10) ;  /* 0x0000000000148947 */ /* 0x000ff40003800000 */
[----:B------:R-:W-:Y:S01]  /*12a0*/  IMAD.MOV.U32 R74, RZ, RZ, R84 ;  /* 0x000000ffff4a7224 */ /* 0x000fe200078e0054 */
[----:B------:R-:W-:Y:S01]  /*12b0*/  MOV R0, 0x12f0 ;  /* 0x000012f000007802 */ /* 0x000fe20000000f00 */
[----:B------:R-:W-:Y:S02]  /*12c0*/  IMAD.MOV.U32 R78, RZ, RZ, R82 ;  /* 0x000000ffff4e7224 */ /* 0x000fe400078e0052 */
[----:B------:R-:W-:-:S07]  /*12d0*/  IMAD.MOV.U32 R71, RZ, RZ, R83 ;  /* 0x000000ffff477224 */ /* 0x000fce00078e0053 */
[----:B------:R-:W-:Y:S05]  /*12e0*/  CALL.REL.NOINC `($__internal_2_$__cuda_sm20_dsqrt_rn_f64_mediumpath_v1) ;  /* 0x0000003c00a47944 */ /* 0x000fea0003c00000 */
.L_x_10:
[----:B------:R-:W-:Y:S05]  /*12f0*/  BSYNC.RECONVERGENT B3 ;  /* 0x0000000000037941 */ /* 0x000fea0003800200 */
.L_x_9:
[C-C-:B------:R-:W-:Y:S01]  /*1300*/  DADD R70, -R68.reuse, -R86.reuse ;  /* 0x0000000044467229 */ /* 0x140fe20000000956 */
[----:B------:R-:W-:Y:S01]  /*1310*/  UMOV UR6, 0x88e368f1 ;  /* 0x88e368f100067882 */ /* 0x000fe20000000000 */
[----:B------:R-:W-:Y:S01]  /*1320*/  DADD R72, -R68, R86 ;  /* 0x0000000044487229 */ /* 0x000fe20000000156 */
[----:B------:R-:W-:Y:S01]  /*1330*/  UMOV UR7, 0x3ee4f8b5 ;  /* 0x3ee4f8b500077882 */ /* 0x000fe20000000000 */
[----:B------:R-:W-:-:S08]  /*1340*/  DSETP.GEU.AND P0, PT, R86, -R68, PT ;  /* 0x800000445600722a */ /* 0x000fd00003f0e000 */
[----:B------:R-:W-:Y:S02]  /*1350*/  FSEL R68, R70, R72, !P0 ;  /* 0x0000004846447208 */ /* 0x000fe40004000000 */
[----:B------:R-:W-:Y:S02]  /*1360*/  FSEL R69, R71, R73, !P0 ;  /* 0x0000004947457208 */ /* 0x000fe40004000000 */
[----:B------:R-:W-:-:S04]  /*1370*/  IADD3 R71, P2, PT, R66, -0x118, RZ ;  /* 0xfffffee842477810 */ /* 0x000fc80007f5e0ff */
[----:B------:R-:W-:Y:S01]  /*1380*/  DSETP.GE.AND P0, PT, R68, R64, PT ;  /* 0x000000404400722a */ /* 0x000fe20003f06000 */
[----:B------:R-:W-:-:S05]  /*1390*/  IADD3.X R0, PT, PT, R67, -0x1, RZ, P2, !PT ;  /* 0xffffffff43007810 */ /* 0x000fca00017fe4ff */
[----:B------:R-:W-:-:S06]  /*13a0*/  DSETP.LT.OR P0, PT, R68, UR6, P0 ;  /* 0x0000000644007e2a */ /* 0x000fcc0008701400 */
[----:B------:R-:W-:Y:S02]  /*13b0*/  FSEL R64, R64, R68, P0 ;  /* 0x0000004440407208 */ /* 0x000fe40000000000 */
[----:B------:R-:W-:Y:S02]  /*13c0*/  FSEL R65, R65, R69, P0 ;  /* 0x0000004541417208 */ /* 0x000fe40000000000 */
[----:B------:R-:W-:Y:S02]  /*13d0*/  SEL R12, R12, R71, P0 ;  /* 0x000000470c0c7207 */ /* 0x000fe40000000000 */
[----:B------:R-:W-:Y:S02]  /*13e0*/  SEL R19, R19, R0, P0 ;  /* 0x0000000013137207 */ /* 0x000fe40000000000 */
[----:B------:R-:W-:Y:S02]  /*13f0*/  SEL R14, R14, R79, P0 ;  /* 0x0000004f0e0e7207 */ /* 0x000fe40000000000 */
[----:B------:R-:W-:-:S07]  /*1400*/  SEL R16, R16, R81, P0 ;  /* 0x0000005110107207 */ /* 0x000fce0000000000 */
.L_x_8:
[----:B------:R-:W-:Y:S05]  /*1410*/  BSYNC.RECONVERGENT B2 ;  /* 0x0000000000027941 */ /* 0x000fea0003800200 */
.L_x_7:
[----:B------:R-:W2:Y:S04]  /*1420*/  LDG.E.64 R72, desc[UR10][R66.64+-0xc8] ;  /* 0xffff380a42487981 */ /* 0x000ea8000c1e1b00 */
[----:B------:R-:W3:Y:S04]  /*1430*/  LDG.E.64 R76, desc[UR10][R66.64+-0xd0] ;  /* 0xffff300a424c7981 */ /* 0x000ee8000c1e1b00 */
[----:B------:R-:W4:Y:S04]  /*1440*/  LDG.E.64 R68, desc[UR10][R66.64+-0xc0] ;  /* 0xffff400a42447981 */ /* 0x000f28000c1e1b00 */
[----:B------:R-:W5:Y:S01]  /*1450*/  LDG.E.64 R70, desc[UR10][R66.64+-0x90] ;  /* 0xffff700a42467981 */ /* 0x000f62000c1e1b00 */
[----:B------:R-:W-:Y:S01]  /*1460*/  BSSY.RECONVERGENT B2, `(.L_x_11) ;  /* 0x0000038000027945 */ /* 0x000fe20003800200 */
        /* <DEDUP_REMOVED lines=14> */
[----:B------:R-:W-:Y:S01]  /*1550*/  IADD3 R70, PT, PT, R83, -0x3500000, RZ ;  /* 0xfcb0000053467810 */ /* 0x000fe20007ffe0ff */
[----:B------:R-:W-:Y:S01]  /*1560*/  IMAD.MOV.U32 R72, RZ, RZ, 0x0 ;  /* 0x00000000ff487424 */ /* 0x000fe200078e00ff */
[----:B------:R-:W-:Y:S01]  /*1570*/  BSSY.RECONVERGENT B3, `(.L_x_13) ;  /* 0x0000013000037945 */ /* 0x000fe20003800200 */
[----:B------:R-:W-:Y:S01]  /*1580*/  IMAD.MOV.U32 R73, RZ, RZ, 0x3fd80000 ;  /* 0x3fd80000ff497424 */ /* 0x000fe200078e00ff */
[----:B------:R-:W-:Y:S02]  /*1590*/  ISETP.GE.U32.AND P0, PT, R70, 0x7ca00000, PT ;  /* 0x7ca000004600780c */ /* 0x000fe40003f06070 */
        /* <DEDUP_REMOVED lines=16> */
.L_x_14:
[----:B------:R-:W-:Y:S05]  /*16a0*/  BSYNC.RECONVERGENT B3 ;  /* 0x0000000000037941 */ /* 0x000fea0003800200 */
.L_x_13:
[C-C-:B------:R-:W-:Y:S01]  /*16b0*/  DADD R70, -R68.reuse, -R86.reuse ;  /* 0x0000000044467229 */ /* 0x140fe20000000956 */
[----:B------:R-:W-:Y:S01]  /*16c0*/  UMOV UR6, 0x88e368f1 ;  /* 0x88e368f100067882 */ /* 0x000fe20000000000 */
[----:B------:R-:W-:Y:S01]  /*16d0*/  DADD R72, -R68, R86 ;  /* 0x0000000044487229 */ /* 0x000fe20000000156 */
[----:B------:R-:W-:Y:S01]  /*16e0*/  UMOV UR7, 0x3ee4f8b5 ;  /* 0x3ee4f8b500077882 */ /* 0x000fe20000000000 */
[----:B------:R-:W-:-:S08]  /*16f0*/  DSETP.GEU.AND P0, PT, R86, -R68, PT ;  /* 0x800000445600722a */ /* 0x000fd00003f0e000 */
[----:B------:R-:W-:Y:S02]  /*1700*/  FSEL R68, R70, R72, !P0 ;  /* 0x0000004846447208 */ /* 0x000fe40004000000 */
[----:B------:R-:W-:Y:S02]  /*1710*/  FSEL R69, R71, R73, !P0 ;  /* 0x0000004947457208 */ /* 0x000fe40004000000 */
[----:B------:R-:W-:Y:S02]  /*1720*/  IADD3 R73, P2, PT, R79, 0x48, RZ ;  /* 0x000000484f497810 */ /* 0x000fe40007f5e0ff */
[----:B------:R-:W-:Y:S02]  /*1730*/  IADD3 R71, P3, PT, R66, -0xd0, RZ ;  /* 0xffffff3042477810 */ /* 0x000fe40007f7e0ff */
[----:B------:R-:W-:Y:S01]  /*1740*/  DSETP.GE.AND P0, PT, R68, R64, PT ;  /* 0x000000404400722a */ /* 0x000fe20003f06000 */
[----:B------:R-:W-:Y:S01]  /*1750*/  IMAD.X R75, RZ, RZ, R81, P2 ;  /* 0x000000ffff4b7224 */ /* 0x000fe200010e0651 */
[----:B------:R-:W-:-:S04]  /*1760*/  IADD3.X R0, PT, PT, R67, -0x1, RZ, P3, !PT ;  /* 0xffffffff43007810 */ /* 0x000fc80001ffe4ff */
[----:B------:R-:W-:-:S06]  /*1770*/  DSETP.LT.OR P0, PT, R68, UR6, P0 ;  /* 0x0000000644007e2a */ /* 0x000fcc0008701400 */
[----:B------:R-:W-:Y:S02]  /*1780*/  FSEL R64, R64, R68, P0 ;  /* 0x0000004440407208 */ /* 0x000fe40000000000 */
[----:B------:R-:W-:Y:S02]  /*1790*/  FSEL R65, R65, R69, P0 ;  /* 0x0000004541417208 */ /* 0x000fe40000000000 */
[----:B------:R-:W-:Y:S02]  /*17a0*/  SEL R14, R14, R73, P0 ;  /* 0x000000490e0e7207 */ /* 0x000fe40000000000 */
[----:B------:R-:W-:Y:S02]  /*17b0*/  SEL R16, R16, R75, P0 ;  /* 0x0000004b10107207 */ /* 0x000fe40000000000 */
[----:B------:R-:W-:Y:S02]  /*17c0*/  SEL R12, R12, R71, P0 ;  /* 0x000000470c0c7207 */ /* 0x000fe40000000000 */
[----:B------:R-:W-:-:S07]  /*17d0*/  SEL R19, R19, R0, P0 ;  /* 0x0000000013137207 */ /* 0x000fce0000000000 */
.L_x_12:
[----:B------:R-:W-:Y:S05]  /*17e0*/  BSYNC.RECONVERGENT B2 ;  /* 0x0000000000027941 */ /* 0x000fea0003800200 */
.L_x_11:
        /* <DEDUP_REMOVED lines=35> */
[----:B------:R-:W-:Y:S01]  /*1a20*/  MOV R74, R84 ;  /* 0x00000054004a7202 */ /* 0x000fe20000000f00 */
[----:B------:R-:W-:Y:S01]  /*1a30*/  IMAD.MOV.U32 R78, RZ, RZ, R82 ;  /* 0x000000ffff4e7224 */ /* 0x000fe200078e0052 */
[----:B------:R-:W-:Y:S01]  /*1a40*/  MOV R0, 0x1a70 ;  /* 0x00001a7000007802 */ /* 0x000fe20000000f00 */
[----:B------:R-:W-:-:S07]  /*1a50*/  IMAD.MOV.U32 R71, RZ, RZ, R83 ;  /* 0x000000ffff477224 */ /* 0x000fce00078e0053 */
[----:B------:R-:W-:Y:S05]  /*1a60*/  CALL.REL.NOINC `($__internal_2_$__cuda_sm20_dsqrt_rn_f64_mediumpath_v1) ;  /* 0x0000003400c47944 */ /* 0x000fea0003c00000 */
.L_x_18:
[----:B------:R-:W-:Y:S05]  /*1a70*/  BSYNC.RECONVERGENT B3 ;  /* 0x0000000000037941 */ /* 0x000fea0003800200 */
.L_x_17:
        /* <DEDUP_REMOVED lines=19> */
.L_x_16:
[----:B------:R-:W-:Y:S05]  /*1bb0*/  BSYNC.RECONVERGENT B2 ;  /* 0x0000000000027941 */ /* 0x000fea0003800200 */
.L_x_15:
        /* <DEDUP_REMOVED lines=40> */
.L_x_22:
[----:B------:R-:W-:Y:S05]  /*1e40*/  BSYNC.RECONVERGENT B3 ;  /* 0x0000000000037941 */ /* 0x000fea0003800200 */
.L_x_21:
        /* <DEDUP_REMOVED lines=19> */
.L_x_20:
[----:B------:R-:W-:Y:S05]  /*1f80*/  BSYNC.RECONVERGENT B2 ;  /* 0x0000000000027941 */ /* 0x000fea0003800200 */
.L_x_19:
[----:B------:R-:W-:Y:S02]  /*1f90*/  IADD3 R66, P2, PT, R66, 0x120, RZ ;  /* 0x0000012042427810 */ /* 0x000fe40007f5e0ff */
[----:B------:R-:W-:-:S03]  /*1fa0*/  IADD3 R79, P0, PT, R79, 0x120, RZ ;  /* 0x000001204f4f7810 */ /* 0x000fc60007f1e0ff */
[----:B------:R-:W-:Y:S01]  /*1fb0*/  IMAD.X R67, RZ, RZ, R67, P2 ;  /* 0x000000ffff437224 */ /* 0x000fe200010e0643 */
[----:B------:R-:W-:Y:S01]  /*1fc0*/  IADD3.X R81, PT, PT, RZ, R81, RZ, P0, !PT ;  /* 0x00000051ff517210 */ /* 0x000fe200007fe4ff */
[----:B------:R-:W-:Y:S08]  /*1fd0*/  @P1 BRA `(.L_x_23) ;  /* 0xfffffff0001c1947 */ /* 0x000ff0000383ffff */
[----:B------:R-:W-:-:S06]  /*1fe0*/  ULOP3.LUT UR5, UR9, 0x7ffffffc, URZ, 0xc0, !UPT ;  /* 0x7ffffffc09057892 */ /* 0x000fcc000f8ec0ff */
[----:B------:R-:W-:-:S07]  /*1ff0*/  IMAD.U32 R18, RZ, RZ, UR5 ;  /* 0x00000005ff127e24 */ /* 0x000fce000f8e00ff */
.L_x_6:
[----:B------:R-:W-:-:S09]  /*2000*/  ULOP3.LUT UP0, UR5, UR9, 0x3, URZ, 0xc0, !UPT ;  /* 0x0000000309057892 */ /* 0x000fd2000f80c0ff */
[----:B------:R-:W-:Y:S05]  /*2010*/  BRA.U !UP0, `(.L_x_24) ;  /* 0x0000000d08247547 */ /* 0x000fea000b800000 */
[----:B------:R-:W-:-:S09]  /*2020*/  UISETP.NE.AND UP0, UPT, UR5, 0x1, UPT ;  /* 0x000000010500788c */ /* 0x000fd2000bf05270 */
[----:B------:R-:W-:Y:S05]  /*2030*/  BRA.U !UP0, `(.L_x_25) ;  /* 0x0000000908187547 */ /* 0x000fea000b800000 */
[----:B------:R-:W0:Y:S02]  /*2040*/  LDCU.64 UR6, c[0x0][0x388] ;  /* 0x00007100ff0677ac */ /* 0x000e240008000a00 */
[----:B0-----:R-:W-:Y:S02]  /*2050*/  IMAD.U32 R68, RZ, RZ, UR6 ;  /* 0x00000006ff447e24 */ /* 0x001fe4000f8e00ff */
[----:B------:R-:W-:Y:S02]  /*2060*/  IMAD.U32 R69, RZ, RZ, UR7 ;  /* 0x00000007ff457e24 */ /* 0x000fe4000f8e00ff */
[----:B------:R-:W-:-:S05]  /*2070*/  IMAD.WIDE.U32 R78, R18, 0x48, R68 ;  /* 0x00000048124e7825 */ /* 0x000fca00078e0044 */
        /* <DEDUP_REMOVED lines=37> */
[----:B------:R-:W-:-:S07]  /*22d0*/  IMAD.MOV.U32 R71, RZ, RZ, R79 ;  /* 0x000000ffff477224 */ /* 0x000fce00078e004f */
[----:B------:R-:W-:Y:S05]  /*22e0*/  CALL.REL.NOINC `($__internal_2_$__cuda_sm20_dsqrt_rn_f64_mediumpath_v1) ;  /* 0x0000002c00a47944 */ /* 0x000fea0003c00000 */
[----:B------:R-:W-:Y:S02]  /*22f0*/  IMAD.MOV.U32 R80, RZ, RZ, R86 ;  /* 0x000000ffff507224 */ /* 0x000fe400078e0056 */
[----:B------:R-:W-:-:S07]  /*2300*/  IMAD.MOV.U32 R81, RZ, RZ, R87 ;  /* 0x000000ffff517224 */ /* 0x000fce00078e0057 */
.L_x_29:
[----:B------:R-:W-:Y:S05]  /*2310*/  BSYNC.RECONVERGENT B3 ;  /* 0x0000000000037941 */ /* 0x000fea0003800200 */
.L_x_28:
[C-C-:B------:R-:W-:Y:S01]  /*2320*/  DADD R68, -R66.reuse, -R80.reuse ;  /* 0x0000000042447229 */ /* 0x140fe20000000950 */
[----:B------:R-:W0:Y:S01]  /*2330*/  LDCU.64 UR6, c[0x0][0x388] ;  /* 0x00007100ff0677ac */ /* 0x000e220008000a00 */
[----:B------:R-:W-:Y:S02]  /*2340*/  DADD R70, -R66, R80 ;  /* 0x0000000042467229 */ /* 0x000fe40000000150 */
[----:B------:R-:W-:-:S08]  /*2350*/  DSETP.GEU.AND P0, PT, R80, -R66, PT ;  /* 0x800000425000722a */ /* 0x000fd00003f0e000 */
[----:B------:R-:W-:Y:S02]  /*2360*/  FSEL R66, R68, R70, !P0 ;  /* 0x0000004644427208 */ /* 0x000fe40004000000 */
[----:B------:R-:W-:Y:S02]  /*2370*/  FSEL R67, R69, R71, !P0 ;  /* 0x0000004745437208 */ /* 0x000fe40004000000 */
[----:B0-----:R-:W-:-:S04]  /*2380*/  MOV R69, UR7 ;  /* 0x0000000700457c02 */ /* 0x001fc80008000f00 */
[C---:B------:R-:W-:Y:S01]  /*2390*/  DSETP.GE.AND P0, PT, R66.reuse, R64, PT ;  /* 0x000000404200722a */ /* 0x040fe20003f06000 */
[----:B------:R-:W-:Y:S01]  /*23a0*/  IMAD.U32 R68, RZ, RZ, UR6 ;  /* 0x00000006ff447e24 */ /* 0x000fe2000f8e00ff */
[----:B------:R-:W-:Y:S01]  /*23b0*/  UMOV UR6, 0x88e368f1 ;  /* 0x88e368f100067882 */ /* 0x000fe20000000000 */
[----:B------:R-:W-:Y:S02]  /*23c0*/  UMOV UR7, 0x3ee4f8b5 ;  /* 0x3ee4f8b500077882 */ /* 0x000fe40000000000 */
[----:B------:R-:W-:Y:S01]  /*23d0*/  IMAD.WIDE.U32 R70, R18, 0x48, R68 ;  /* 0x0000004812467825 */ /* 0x000fe200078e0044 */
[----:B------:R-:W-:-:S03]  /*23e0*/  DSETP.LT.OR P0, PT, R66, UR6, P0 ;  /* 0x0000000642007e2a */ /* 0x000fc60008701400 */
[----:B------:R-:W-:-:S03]  /*23f0*/  IMAD.WIDE.U32 R72, R18, 0x48, R68 ;  /* 0x0000004812487825 */ /* 0x000fc600078e0044 */
[----:B------:R-:W-:Y:S02]  /*2400*/  SEL R12, R12, R70, P0 ;  /* 0x000000460c0c7207 */ /* 0x000fe40000000000 */
[----:B------:R-:W-:Y:S02]  /*2410*/  SEL R19, R19, R71, P0 ;  /* 0x0000004713137207 */ /* 0x000fe40000000000 */
[----:B------:R-:W-:Y:S02]  /*2420*/  SEL R14, R14, R72, P0 ;  /* 0x000000480e0e7207 */ /* 0x000fe40000000000 */
[----:B------:R-:W-:Y:S02]  /*2430*/  SEL R16, R16, R73, P0 ;  /* 0x0000004910107207 */ /* 0x000fe40000000000 */
[----:B------:R-:W-:Y:S02]  /*2440*/  FSEL R64, R64, R66, P0 ;  /* 0x0000004240407208 */ /* 0x000fe40000000000 */
[----:B------:R-:W-:-:S07]  /*2450*/  FSEL R65, R65, R67, P0 ;  /* 0x0000004341417208 */ /* 0x000fce0000000000 */
.L_x_27:
[----:B------:R-:W-:Y:S05]  /*2460*/  BSYNC.RECONVERGENT B2 ;  /* 0x0000000000027941 */ /* 0x000fea0003800200 */
.L_x_26:
        /* <DEDUP_REMOVED lines=42> */
.L_x_33:
[----:B------:R-:W-:Y:S05]  /*2710*/  BSYNC.RECONVERGENT B3 ;  /* 0x0000000000037941 */ /* 0x000fea0003800200 */
.L_x_32:
[----:B------:R-:W0:Y:S01]  /*2720*/  LDC.64 R72, c[0x0][0x388] ;  /* 0x0000e200ff487b82 */ /* 0x000e220000000a00 */
[C-C-:B------:R-:W-:Y:S01]  /*2730*/  DADD R68, -R66.reuse, -R80.reuse ;  /* 0x0000000042447229 */ /* 0x140fe20000000950 */
[----:B------:R-:W-:Y:S01]  /*2740*/  UMOV UR6, 0x88e368f1 ;  /* 0x88e368f100067882 */ /* 0x000fe20000000000 */
[----:B------:R-:W-:Y:S01]  /*2750*/  DADD R70, -R66, R80 ;  /* 0x0000000042467229 */ /* 0x000fe20000000150 */
[----:B------:R-:W-:Y:S01]  /*2760*/  UMOV UR7, 0x3ee4f8b5 ;  /* 0x3ee4f8b500077882 */ /* 0x000fe20000000000 */
[----:B------:R-:W-:-:S08]  /*2770*/  DSETP.GEU.AND P0, PT, R80, -R66, PT ;  /* 0x800000425000722a */ /* 0x000fd00003f0e000 */
[----:B------:R-:W-:Y:S02]  /*2780*/  FSEL R68, R68, R70, !P0 ;  /* 0x0000004644447208 */ /* 0x000fe40004000000 */
[----:B------:R-:W-:-:S06]  /*2790*/  FSEL R69, R69, R71, !P0 ;  /* 0x0000004745457208 */ /* 0x000fcc0004000000 */
[----:B------:R-:W-:Y:S01]  /*27a0*/  DSETP.GE.AND P0, PT, R68, R64, PT ;  /* 0x000000404400722a */ /* 0x000fe20003f06000 */
[----:B0-----:R-:W-:-:S05]  /*27b0*/  IMAD.WIDE.U32 R70, R18, 0x48, R72 ;  /* 0x0000004812467825 */ /* 0x001fca00078e0048 */
[----:B------:R-:W-:Y:S01]  /*27c0*/  DSETP.LT.OR P0, PT, R68, UR6, P0 ;  /* 0x0000000644007e2a */ /* 0x000fe20008701400 */
[----:B------:R-:W-:Y:S01]  /*27d0*/  IMAD.WIDE.U32 R66, R18, 0x48, R72 ;  /* 0x0000004812427825 */ /* 0x000fe200078e0048 */
[----:B------:R-:W-:Y:S02]  /*27e0*/  IADD3 R75, P1, PT, R70, 0x48, RZ ;  /* 0x00000048464b7810 */ /* 0x000fe40007f3e0ff */
[----:B------:R-:W-:-:S03]  /*27f0*/  IADD3 R73, P2, PT, R66, 0x48, RZ ;  /* 0x0000004842497810 */ /* 0x000fc60007f5e0ff */
[----:B------:R-:W-:Y:S01]  /*2800*/  IMAD.X R71, RZ, RZ, R71, P1 ;  /* 0x000000ffff477224 */ /* 0x000fe200008e0647 */
[----:B------:R-:W-:Y:S02]  /*2810*/  FSEL R64, R64, R68, P0 ;  /* 0x0000004440407208 */ /* 0x000fe40000000000 */
[----:B------:R-:W-:Y:S01]  /*2820*/  FSEL R65, R65, R69, P0 ;  /* 0x0000004541417208 */ /* 0x000fe20000000000 */
[----:B------:R-:W-:Y:S01]  /*2830*/  IMAD.X R66, RZ, RZ, R67, P2 ;  /* 0x000000ffff427224 */ /* 0x000fe200010e0643 */
[----:B------:R-:W-:Y:S02]  /*2840*/  SEL R14, R14, R75, P0 ;  /* 0x0000004b0e0e7207 */ /* 0x000fe40000000000 */
[----:B------:R-:W-:Y:S02]  /*2850*/  SEL R16, R16, R71, P0 ;  /* 0x0000004710107207 */ /* 0x000fe40000000000 */
[----:B------:R-:W-:Y:S02]  /*2860*/  SEL R12, R12, R73, P0 ;  /* 0x000000490c0c7207 */ /* 0x000fe40000000000 */
[----:B------:R-:W-:-:S07]  /*2870*/  SEL R19, R19, R66, P0 ;  /* 0x0000004213137207 */ /* 0x000fce0000000000 */
.L_x_31:
[----:B------:R-:W-:Y:S05]  /*2880*/  BSYNC.RECONVERGENT B2 ;  /* 0x0000000000027941 */ /* 0x000fea0003800200 */
.L_x_30:
[----:B------:R-:W-:-:S07]  /*2890*/  VIADD R18, R18, 0x2 ;  /* 0x0000000212127836 */ /* 0x000fce0000000000 */
.L_x_25:
[----:B------:R-:W-:Y:S01]  /*28a0*/  ULOP3.LUT UR5, UR9, 0x1, URZ, 0xc0, !UPT ;  /* 0x0000000109057892 */ /* 0x000fe2000f8ec0ff */
[----:B------:R-:W-:Y:S03]  /*28b0*/  BSSY.RECONVERGENT B2, `(.L_x_24) ;  /* 0x000003f000027945 */ /* 0x000fe60003800200 */
[----:B------:R-:W-:-:S09]  /*28c0*/  UISETP.NE.U32.AND UP0, UPT, UR5, 0x1, UPT ;  /* 0x000000010500788c */ /* 0x000fd2000bf05070 */
[----:B------:R-:W-:Y:S05]  /*28d0*/  BRA.U UP0, `(.L_x_34) ;  /* 0x0000000100f07547 */ /* 0x000fea000b800000 */
[----:B------:R-:W0:Y:S02]  /*28e0*/  LDC.64 R72, c[0x0][0x388] ;  /* 0x0000e200ff487b82 */ /* 0x000e240000000a00 */
[----:B0-----:R-:W-:-:S05]  /*28f0*/  IMAD.WIDE.U32 R72, R18, 0x48, R72 ;  /* 0x0000004812487825 */ /* 0x001fca00078e0048 */
[----:B------:R-:W2:Y:S04]  /*2900*/  LDG.E.64 R74, desc[UR10][R72.64+0x8] ;  /* 0x0000080a484a7981 */ /* 0x000ea8000c1e1b00 */
[----:B------:R-:W3:Y:S04]  /*2910*/  LDG.E.64 R70, desc[UR10][R72.64] ;  /* 0x0000000a48467981 */ /* 0x000ee8000c1e1b00 */
[----:B------:R-:W4:Y:S04]  /*2920*/  LDG.E.64 R66, desc[UR10][R72.64+0x10] ;  /* 0x0000100a48427981 */ /* 0x000f28000c1e1b00 */
[----:B------:R-:W5:Y:S01]  /*2930*/  LDG.E.64 R68, desc[UR10][R72.64+0x40] ;  /* 0x0000400a48447981 */ /* 0x000f62000c1e1b00 */
        /* <DEDUP_REMOVED lines=15> */
[----:B------:R-:W-:Y:S01]  /*2a30*/  MOV R72, 0x0 ;  /* 0x0000000000487802 */ /* 0x000fe20000000f00 */
[----:B------:R-:W-:Y:S01]  /*2a40*/  IMAD.MOV.U32 R73, RZ, RZ, 0x3fd80000 ;  /* 0x3fd80000ff497424 */ /* 0x000fe200078e00ff */
[----:B------:R-:W-:Y:S02]  /*2a50*/  BSSY.RECONVERGENT B3, `(.L_x_35) ;  /* 0x0000013000037945 */ /* 0x000fe40003800200 */
        /* <DEDUP_REMOVED lines=18> */
.L_x_36:
[----:B------:R-:W-:Y:S05]  /*2b80*/  BSYNC.RECONVERGENT B3 ;  /* 0x0000000000037941 */ /* 0x000fea0003800200 */
.L_x_35:
        /* <DEDUP_REMOVED lines=10> */
[----:B------:R-:W-:-:S06]  /*2c30*/  DSETP.LT.OR P0, PT, R66, UR6, P0 ;  /* 0x0000000642007e2a */ /* 0x000fcc0008701400 */
[----:B------:R-:W-:Y:S02]  /*2c40*/  FSEL R64, R64, R66, P0 ;  /* 0x0000004240407208 */ /* 0x000fe40000000000 */
[----:B------:R-:W-:Y:S02]  /*2c50*/  FSEL R65, R65, R67, P0 ;  /* 0x0000004341417208 */ /* 0x000fe40000000000 */
[-C--:B------:R-:W-:Y:S02]  /*2c60*/  SEL R12, R12, R72.reuse, P0 ;  /* 0x000000480c0c7207 */ /* 0x080fe40000000000 */
[-C--:B------:R-:W-:Y:S02]  /*2c70*/  SEL R19, R19, R73.reuse, P0 ;  /* 0x0000004913137207 */ /* 0x080fe40000000000 */
[----:B------:R-:W-:Y:S02]  /*2c80*/  SEL R14, R14, R72, P0 ;  /* 0x000000480e0e7207 */ /* 0x000fe40000000000 */
[----:B------:R-:W-:-:S07]  /*2c90*/  SEL R16, R16, R73, P0 ;  /* 0x0000004910107207 */ /* 0x000fce0000000000 */
.L_x_34:
[----:B------:R-:W-:Y:S05]  /*2ca0*/  BSYNC.RECONVERGENT B2 ;  /* 0x0000000000027941 */ /* 0x000fea0003800200 */
.L_x_24:
[----:B------:R-:W-:-:S04]  /*2cb0*/  ISETP.NE.U32.AND P0, PT, R14, RZ, PT ;  /* 0x000000ff0e00720c */ /* 0x000fc80003f05070 */
[----:B------:R-:W-:-:S04]  /*2cc0*/  ISETP.NE.AND.EX P0, PT, R16, RZ, PT, P0 ;  /* 0x000000ff1000720c */ /* 0x000fc80003f05300 */
[----:B------:R-:W-:-:S13]  /*2cd0*/  PLOP3.LUT P0, PT, P0, PT, PT, 0x8, 0x80 ;  /* 0x000000000080781c */ /* 0x000fda000070e170 */
.L_x_5:
[----:B------:R-:W-:Y:S02]  /*2ce0*/  IMAD.MOV.U32 R80, RZ, RZ, R12 ;  /* 0x000000ffff507224 */ /* 0x000fe400078e000c */
[----:B------:R-:W-:Y:S01]  /*2cf0*/  IMAD.MOV.U32 R81, RZ, RZ, R19 ;  /* 0x000000ffff517224 */ /* 0x000fe200078e0013 */
[----:B------:R-:W-:Y:S06]  /*2d00*/  @P0 BRA `(.L_x_37) ;  /* 0x0000001000dc0947 */ /* 0x000fec0003800000 */
[----:B------:R-:W2:Y:S04]  /*2d10*/  LDG.E.64 R72, desc[UR10][R80.64] ;  /* 0x0000000a50487981 */ /* 0x000ea8000c1e1b00 */
[----:B------:R-:W3:Y:S04]  /*2d20*/  LDG.E.64 R66, desc[UR10][R80.64+0x8] ;  /* 0x0000080a50427981 */ /* 0x000ee8000c1e1b00 */
[----:B------:R-:W4:Y:S01]  /*2d30*/  LDG.E.64 R18, desc[UR10][R80.64+0x10] ;  /* 0x0000100a50127981 */ /* 0x000f22000c1e1b00 */
[C---:B------:R-:W-:Y:S01]  /*2d40*/  DFMA R56, R64.reuse, R50, R56 ;  /* 0x000000324038722b */ /* 0x040fe20000000038 */
[----:B------:R-:W-:Y:S01]  /*2d50*/  BSSY.RECONVERGENT B1, `(.L_x_38) ;  /* 0x0000088000017945 */ /* 0x000fe20003800200 */
[----:B------:R-:W-:-:S02]  /*2d60*/  DFMA R52, R64, R54, R52 ;  /* 0x000000364034722b */ /* 0x000fc40000000034 */
[----:B------:R-:W-:-:S04]  /*2d70*/  DFMA R48, R64, R46, R48 ;  /* 0x0000002e4030722b */ /* 0x000fc80000000030 */
[----:B--2---:R-:W-:Y:S02]  /*2d80*/  DADD R72, R56, -R72 ;  /* 0x0000000038487229 */ /* 0x004fe40000000848 */
[----:B---3--:R-:W-:Y:S02]  /*2d90*/  DADD R66, R52, -R66 ;  /* 0x0000000034427229 */ /* 0x008fe40000000842 */
[----:B----4-:R-:W-:-:S06]  /*2da0*/  DADD R18, R48, -R18 ;  /* 0x0000000030127229 */ /* 0x010fcc0000000812 */
[----:B------:R-:W-:Y:S01]  /*2db0*/  IMAD.MOV.U32 R0, RZ, RZ, R73 ;  /* 0x000000ffff007224 */ /* 0x000fe200078e0049 */
[----:B------:R-:W-:Y:S01]  /*2dc0*/  DSETP.MAX.AND P0, P1, |R72|, |R66|, PT ;  /* 0x400000424800722a */ /* 0x000fe2000390f200 */
[----:B------:R-:W-:Y:S02]  /*2dd0*/  IMAD.MOV.U32 R69, RZ, RZ, R67 ;  /* 0x000000ffff457224 */ /* 0x000fe400078e0043 */
[----:B------:R-:W-:Y:S01]  /*2de0*/  IMAD.MOV.U32 R65, RZ, RZ, R66 ;  /* 0x000000ffff417224 */ /* 0x000fe200078e0042 */
[----:B------:R-:W-:Y:S02]  /*2df0*/  MOV R12, R19 ;  /* 0x00000013000c7202 */ /* 0x000fe40000000f00 */
[----:B------:R-:W-:Y:S01]  /*2e00*/  FSEL R71, |R0|, |R69|, P0 ;  /* 0x4000004500477208 */ /* 0x000fe20000000200 */
[----:B------:R-:W-:-:S05]  /*2e10*/  IMAD.MOV.U32 R0, RZ, RZ, R72 ;  /* 0x000000ffff007224 */ /* 0x000fca00078e0048 */
[CC--:B------:R-:W-:Y:S02]  /*2e20*/  SEL R70, R0.reuse, R65.reuse, P0 ;  /* 0x0000004100467207 */ /* 0x0c0fe40000000000 */
[----:B------:R-:W-:Y:S01]  /*2e30*/  @P1 LOP3.LUT R71, R69, 0x80000, RZ, 0xfc, !PT ;  /* 0x0008000045471812 */ /* 0x000fe200078efcff */
[----:B------:R-:W-:Y:S02]  /*2e40*/  DSETP.MIN.AND P0, P1, |R72|, |R66|, PT ;  /* 0x400000424800722a */ /* 0x000fe40003900200 */
[----:B------:R-:W-:Y:S02]  /*2e50*/  IMAD.MOV.U32 R75, RZ, RZ, R70 ;  /* 0x000000ffff4b7224 */ /* 0x000fe400078e0046 */
[----:B------:R-:W-:Y:S01]  /*2e60*/  IMAD.MOV.U32 R69, RZ, RZ, R71 ;  /* 0x000000ffff457224 */ /* 0x000fe200078e0047 */
[C-C-:B------:R-:W-:Y:S01]  /*2e70*/  DSETP.MAX.AND P4, P5, |R18|.reuse, R70.reuse, PT ;  /* 0x000000461200722a */ /* 0x140fe20003d8f200 */
[----:B------:R-:W-:Y:S01]  /*2e80*/  SEL R64, R0, R65, P0 ;  /* 0x0000004100407207 */ /* 0x000fe20000000000 */
[----:B------:R-:W-:Y:S01]  /*2e90*/  IMAD.MOV.U32 R0, RZ, RZ, R18 ;  /* 0x000000ffff007224 */ /* 0x000fe200078e0012 */
[----:B------:R-:W-:Y:S01]  /*2ea0*/  DSETP.MIN.AND P2, P3, |R18|, R70, PT ;  /* 0x000000461200722a */ /* 0x000fe20003b40200 */
[----:B------:R-:W-:-:S02]  /*2eb0*/  IMAD.MOV.U32 R65, RZ, RZ, R70 ;  /* 0x000000ffff417224 */ /* 0x000fc400078e0046 */
[----:B------:R-:W-:-:S03]  /*2ec0*/  FSEL R77, |R12|, R69, P4 ;  /* 0x000000450c4d7208 */ /* 0x000fc60002000200 */
[----:B------:R-:W-:Y:S01]  /*2ed0*/  SEL R68, R0, R65, P4 ;  /* 0x0000004100447207 */ /* 0x000fe20002000000 */
[----:B------:R-:W-:Y:S02]  /*2ee0*/  IMAD.MOV.U32 R65, RZ, RZ, R71 ;  /* 0x000000ffff417224 */ /* 0x000fe400078e0047 */
[----:B------:R-:W-:Y:S02]  /*2ef0*/  IMAD.MOV.U32 R0, RZ, RZ, R19 ;  /* 0x000000ffff007224 */ /* 0x000fe400078e0013 */
[----:B------:R-:W-:-:S03]  /*2f00*/  @P5 LOP3.LUT R77, R69, 0x80000, RZ, 0xfc, !PT ;  /* 0x00080000454d5812 */ /* 0x000fc600078efcff */
[----:B------:R-:W-:Y:S01]  /*2f10*/  FSEL R79, |R0|, R65, P2 ;  /* 0x00000041004f7208 */ /* 0x000fe20001000200 */
[----:B------:R-:W-:Y:S01]  /*2f20*/  IMAD.MOV.U32 R0, RZ, RZ, R18 ;  /* 0x000000ffff007224 */ /* 0x000fe200078e0012 */
[----:B------:R-:W-:Y:S01]  /*2f30*/  @P3 LOP3.LUT R79, R65, 0x80000, RZ, 0xfc, !PT ;  /* 0x00080000414f3812 */ /* 0x000fe200078efcff */
[----:B------:R-:W-:Y:S02]  /*2f40*/  IMAD.MOV.U32 R69, RZ, RZ, R77 ;  /* 0x000000ffff457224 */ /* 0x000fe400078e004d */
[----:B------:R-:W-:Y:S01]  /*2f50*/  IMAD.MOV.U32 R65, RZ, RZ, R67 ;  /* 0x000000ffff417224 */ /* 0x000fe200078e0043 */
[----:B------:R-:W-:Y:S01]  /*2f60*/  SEL R74, R0, R75, P2 ;  /* 0x0000004b004a7207 */ /* 0x000fe20001000000 */
[----:B------:R-:W-:Y:S01]  /*2f70*/  IMAD.MOV.U32 R0, RZ, RZ, R73 ;  /* 0x000000ffff007224 */ /* 0x000fe200078e0049 */
[----:B------:R-:W-:Y:S01]  /*2f80*/  LOP3.LUT R70, R69, 0xffc00000, RZ, 0xc0, !PT ;  /* 0xffc0000045467812 */ /* 0x000fe200078ec0ff */
[----:B------:R-:W-:-:S03]  /*2f90*/  IMAD.MOV.U32 R75, RZ, RZ, R79 ;  /* 0x000000ffff4b7224 */ /* 0x000fc600078e004f */
[----:B------:R-:W-:Y:S01]  /*2fa0*/  LOP3.LUT R71, R70, 0x7fd00000, RZ, 0x3c, !PT ;  /* 0x7fd0000046477812 */ /* 0x000fe200078e3cff */
[----:B------:R-:W-:Y:S01]  /*2fb0*/  IMAD.MOV.U32 R70, RZ, RZ, RZ ;  /* 0x000000ffff467224 */ /* 0x000fe200078e00ff */
[----:B------:R-:W-:Y:S02]  /*2fc0*/  FSEL R77, |R0|, |R65|, P0 ;  /* 0x40000041004d7208 */ /* 0x000fe40000000200 */
[----:B------:R-:W-:Y:S01]  /*2fd0*/  @P1 LOP3.LUT R77, R65, 0x80000, RZ, 0xfc, !PT ;  /* 0x00080000414d1812 */ /* 0x000fe200078efcff */
[----:B------:R-:W-:Y:S02]  /*2fe0*/  DSETP.NEU.AND P1, PT, R68, +INF , PT ;  /* 0x7ff000004400742a */ /* 0x000fe40003f2d000 */
[----:B------:R-:W-:Y:S02]  /*2ff0*/  DMUL R74, R74, R70 ;  /* 0x000000464a4a7228 */ /* 0x000fe40000000000 */
[----:B------:R-:W-:-:S06]  /*3000*/  IMAD.MOV.U32 R65, RZ, RZ, R77 ;  /* 0x000000ffff417224 */ /* 0x000fcc00078e004d */
[----:B------:R-:W-:Y:S02]  /*3010*/  DMUL R64, R64, R70 ;  /* 0x0000004640407228 */ /* 0x000fe40000000000 */
[----:B------:R-:W-:Y:S02]  /*3020*/  DMUL R76, R74, R74 ;  /* 0x0000004a4a4c7228 */ /* 0x000fe40000000000 */
[----:B------:R-:W-:-:S06]  /*3030*/  DMUL R74, R68, R70 ;  /* 0x00000046444a7228 */ /* 0x000fcc0000000000 */
[----:B------:R-:W-:-:S08]  /*3040*/  DFMA R76, R64, R64, R76 ;  /* 0x00000040404c722b */ /* 0x000fd0000000004c */
[----:B------:R-:W-:Y:S01]  /*3050*/  DFMA R78, R74, R74, R76 ;  /* 0x0000004a4a4e722b */ /* 0x000fe2000000004c */
[----:B------:R-:W-:Y:S01]  /*3060*/  MOV R74, RZ ;  /* 0x000000ff004a7202 */ /* 0x000fe20000000f00 */
[----:B------:R-:W-:-:S04]  /*3070*/  DADD R76, |R72|, |R66| ;  /* 0x00000000484c7229 */ /* 0x000fc80000000642 */
[----:B------:R-:W0:Y:S04]  /*3080*/  MUFU.RSQ64H R75, R79 ;  /* 0x0000004f004b7308 */ /* 0x000e280000001c00 */
[----:B------:R-:W-:-:S08]  /*3090*/  DADD R76, |R18|, R76 ;  /* 0x00000000124c7229 */ /* 0x000fd0000000024c */
[----:B------:R-:W-:Y:S02]  /*30a0*/  DSETP.GT.AND P0, PT, R76, RZ, PT ;  /* 0x000000ff4c00722a */ /* 0x000fe40003f04000 */
[----:B0-----:R-:W-:-:S08]  /*30b0*/  DMUL R64, R74, R74 ;  /* 0x0000004a4a407228 */ /* 0x001fd00000000000 */
[----:B------:R-:W-:Y:S01]  /*30c0*/  DFMA R82, R78, -R64, 1 ;  /* 0x3ff000004e52742b */ /* 0x000fe20000000840 */
[----:B------:R-:W-:Y:S02]  /*30d0*/  IMAD.MOV.U32 R64, RZ, RZ, 0x0 ;  /* 0x00000000ff407424 */ /* 0x000fe400078e00ff */
[----:B------:R-:W-:-:S05]  /*30e0*/  IMAD.MOV.U32 R65, RZ, RZ, 0x3fd80000 ;  /* 0x3fd80000ff417424 */ /* 0x000fca00078e00ff */
[----:B------:R-:W-:Y:S02]  /*30f0*/  DMUL R84, R74, R82 ;  /* 0x000000524a547228 */ /* 0x000fe40000000000 */
[----:B------:R-:W-:-:S08]  /*3100*/  DFMA R82, R82, R64, 0.5 ;  /* 0x3fe000005252742b */ /* 0x000fd00000000040 */
[----:B------:R-:W-:Y:S02]  /*3110*/  DFMA R82, R82, R84, R74 ;  /* 0x000000545252722b */ /* 0x000fe4000000004a */
[----:B------:R-:W-:-:S06]  /*3120*/  DADD R74, R76, +INF ;  /* 0x7ff000004c4a7429 */ /* 0x000fcc0000000000 */
[----:B------:R-:W-:-:S10]  /*3130*/  DMUL R82, R70, R82 ;  /* 0x0000005246527228 */ /* 0x000fd40000000000 */
[----:B------:R-:W-:Y:S02]  /*3140*/  FSEL R68, R82, R74, P0 ;  /* 0x0000004a52447208 */ /* 0x000fe40000000000 */
[----:B------:R-:W-:Y:S02]  /*3150*/  FSEL R74, R83, R75, P0 ;  /* 0x0000004b534a7208 */ /* 0x000fe40000000000 */
[----:B------:R-:W-:Y:S02]  /*3160*/  FSEL R68, R68, RZ, P1 ;  /* 0x000000ff44447208 */ /* 0x000fe40000800000 */
[----:B------:R-:W-:-:S06]  /*3170*/  FSEL R69, R74, RZ, P1 ;  /* 0x000000ff4a457208 */ /* 0x000fcc0000800000 */
[-C--:B------:R-:W-:Y:S02]  /*3180*/  DMUL R72, R72, R68.reuse ;  /* 0x0000004448487228 */ /* 0x080fe40000000000 */
[-C--:B------:R-:W-:Y:S02]  /*3190*/  DMUL R66, R66, R68.reuse ;  /* 0x0000004442427228 */ /* 0x080fe40000000000 */
[----:B------:R-:W-:-:S11]  /*31a0*/  DMUL R18, R18, R68 ;  /* 0x0000004412127228 */ /* 0x000fd60000000000 */
.L_x_39:
[----:B------:R-:W-:Y:S01]  /*31b0*/  SHF.R.U32.HI R0, RZ, 0x2, R17 ;  /* 0x00000002ff007819 */ /* 0x000fe20000011611 */
[----:B------:R-:W-:Y:S01]  /*31c0*/  IMAD.SHL.U32 R12, R15, 0x10, RZ ;  /* 0x000000100f0c7824 */ /* 0x000fe200078e00ff */
[----:B------:R-:W-:Y:S01]  /*31d0*/  SHF.R.U32.HI R16, RZ, 0x2, R9 ;  /* 0x00000002ff107819 */ /* 0x000fe20000011609 */
[----:B------:R-:W-:Y:S01]  /*31e0*/  IMAD.MOV.U32 R90, RZ, RZ, 0x0 ;  /* 0x00000000ff5a7424 */ /* 0x000fe200078e00ff */
[----:B------:R-:W-:Y:S01]  /*31f0*/  LOP3.LUT R0, R0, R17, RZ, 0x3c, !PT ;  /* 0x0000001100007212 */ /* 0x000fe200078e3cff */
[----:B------:R-:W-:Y:S01]  /*3200*/  IMAD.MOV.U32 R91, RZ, RZ, 0x3ca00000 ;  /* 0x3ca00000ff5b7424 */ /* 0x000fe200078e00ff */
[----:B------:R-:W-:-:S03]  /*3210*/  LOP3.LUT R16, R16, R9, RZ, 0x3c, !PT ;  /* 0x0000000910107212 */ /* 0x000fc600078e3cff */
[----:B------:R-:W-:-:S05]  /*3220*/  IMAD.SHL.U32 R14, R0, 0x2, RZ ;  /* 0x00000002000e7824 */ /* 0x000fca00078e00ff */
[----:B------:R-:W-:Y:S02]  /*3230*/  LOP3.LUT R69, R15, R12, R14, 0x96, !PT ;  /* 0x0000000c0f457212 */ /* 0x000fe400078e960e */
[----:B------:R-:W-:Y:S02]  /*3240*/  SHF.R.U32.HI R12, RZ, 0x2, R11 ;  /* 0x00000002ff0c7819 */ /* 0x000fe4000001160b */
[----:B------:R-:W-:Y:S01]  /*3250*/  LOP3.LUT R69, R69, R0, RZ, 0x3c, !PT ;  /* 0x0000000045457212 */ /* 0x000fe200078e3cff */
[----:B------:R-:W-:Y:S01]  /*3260*/  IMAD.SHL.U32 R0, R16, 0x2, RZ ;  /* 0x0000000210007824 */ /* 0x000fe200078e00ff */
[----:B------:R-:W-:Y:S02]  /*3270*/  LOP3.LUT R12, R12, R11, RZ, 0x3c, !PT ;  /* 0x0000000b0c0c7212 */ /* 0x000fe400078e3cff */
[----:B------:R-:W-:Y:S01]  /*3280*/  SHF.R.U32.HI R14, RZ, 0x2, R13 ;  /* 0x00000002ff0e7819 */ /* 0x000fe2000001160d */
[----:B------:R-:W-:Y:S01]  /*3290*/  IMAD.SHL.U32 R9, R69, 0x10, RZ ;  /* 0x0000001045097824 */ /* 0x000fe200078e00ff */
[----:B------:R-:W-:-:S02]  /*32a0*/  IADD3 R77, PT, PT, R8, 0x587c5, R69 ;  /* 0x000587c5084d7810 */ /* 0x000fc40007ffe045 */
[----:B------:R-:W-:Y:S02]  /*32b0*/  LOP3.LUT R14, R14, R13, RZ, 0x3c, !PT ;  /* 0x0000000d0e0e7212 */ /* 0x000fe400078e3cff */
[----:B------:R-:W-:-:S04]  /*32c0*/  LOP3.LUT R0, R16, R0, R9, 0x96, !PT ;  /* 0x0000000010007212 */ /* 0x000fc800078e9609 */
[----:B------:R-:W-:Y:S01]  /*32d0*/  LOP3.LUT R17, R0, R69, RZ, 0x3c, !PT ;  /* 0x0000004500117212 */ /* 0x000fe200078e3cff */
[----:B------:R-:W-:-:S03]  /*32e0*/  IMAD.SHL.U32 R0, R12, 0x2, RZ ;  /* 0x000000020c007824 */ /* 0x000fc600078e00ff */
[----:B------:R-:W-:Y:S01]  /*32f0*/  IADD3 R74, PT, PT, R8, 0xb0f8a, R17 ;  /* 0x000b0f8a084a7810 */ /* 0x000fe20007ffe011 */
[----:B------:R-:W-:-:S05]  /*3300*/  IMAD.SHL.U32 R9, R17, 0x10, RZ ;  /* 0x0000001011097824 */ /* 0x000fca00078e00ff */
[----:B------:R-:W-:Y:S02]  /*3310*/  LOP3.LUT R0, R12, R0, R9, 0x96, !PT ;  /* 0x000000000c007212 */ /* 0x000fe400078e9609 */
[----:B------:R-:W-:Y:S02]  /*3320*/  SHF.R.U32.HI R12, RZ, 0x2, R15 ;  /* 0x00000002ff0c7819 */ /* 0x000fe4000001160f */
[----:B------:R-:W-:Y:S01]  /*3330*/  LOP3.LUT R9, R0, R17, RZ, 0x3c, !PT ;  /* 0x0000001100097212 */ /* 0x000fe200078e3cff */
[----:B------:R-:W-:Y:S01]  /*3340*/  IMAD.SHL.U32 R0, R14, 0x2, RZ ;  /* 0x000000020e007824 */ /* 0x000fe200078e00ff */
[----:B------:R-:W-:Y:S02]  /*3350*/  LOP3.LUT R12, R12, R15, RZ, 0x3c, !PT ;  /* 0x0000000f0c0c7212 */ /* 0x000fe400078e3cff */
        /* <DEDUP_REMOVED lines=8> */
[----:B------:R-:W-:-:S04]  /*33e0*/  IMAD.SHL.U32 R13, R11, 0x10, RZ ;  /* 0x000000100b0d7824 */ /* 0x000fc800078e00ff */
[----:B------:R-:W-:Y:S01]  /*33f0*/  IMAD.WIDE.U32 R70, R70, 0x200000, RZ ;  /* 0x0020000046467825 */ /* 0x000fe200078e00ff */
[----:B------:R-:W-:-:S03]  /*3400*/  LOP3.LUT R0, R12, R0, R13, 0x96, !PT ;  /* 0x000000000c007212 */ /* 0x000fc600078e960d */
[----:B------:R-:W-:Y:S01]  /*3410*/  IMAD.MOV.U32 R69, RZ, RZ, R71 ;  /* 0x000000ffff457224 */ /* 0x000fe200078e0047 */
[----:B------:R-:W-:Y:S01]  /*3420*/  LOP3.LUT R13, R0, R11, RZ, 0x3c, !PT ;  /* 0x0000000b000d7212 */ /* 0x000fe200078e3cff */
[----:B------:R-:W-:Y:S01]  /*3430*/  IMAD.SHL.U32 R0, R14, 0x2, RZ ;  /* 0x000000020e007824 */ /* 0x000fe200078e00ff */
[----:B------:R-:W-:Y:S02]  /*3440*/  LOP3.LUT R68, R70, R15, RZ, 0x3c, !PT ;  /* 0x0000000f46447212 */ /* 0x000fe400078e3cff */
[----:B------:R-:W-:Y:S02]  /*3450*/  SHF.L.U32 R75, R13, 0x4, RZ ;  /* 0x000000040d4b7819 */ /* 0x000fe400000006ff */
[----:B------:R-:W-:Y:S02]  /*3460*/  IADD3 R79, PT, PT, R8, 0x1ba6d9, R13 ;  /* 0x001ba6d9084f7810 */ /* 0x000fe40007ffe00d */
[----:B------:R-:W-:Y:S01]  /*3470*/  LOP3.LUT R14, R14, R0, R75, 0x96, !PT ;  /* 0x000000000e0e7212 */ /* 0x000fe200078e964b */
[----:B------:R-:W-:Y:S01]  /*3480*/  IMAD.MOV.U32 R0, RZ, RZ, R8 ;  /* 0x000000ffff007224 */ /* 0x000fe200078e0008 */
[----:B------:R-:W0:Y:S01]  /*3490*/  I2F.F64.U64 R68, R68 ;  /* 0x0000004400447312 */ /* 0x000e220000301800 */
[----:B------:R-:W-:Y:S01]  /*34a0*/  IMAD.WIDE.U32 R74, R74, 0x200000, RZ ;  /* 0x002000004a4a7825 */ /* 0x000fe200078e00ff */
[----:B------:R-:W-:-:S03]  /*34b0*/  LOP3.LUT R15, R14, R13, RZ, 0x3c, !PT ;  /* 0x0000000d0e0f7212 */ /* 0x000fc600078e3cff */
[----:B------:R-:W-:Y:S01]  /*34c0*/  VIADD R8, R8, 0x212e9e ;  /* 0x00212e9e08087836 */ /* 0x000fe20000000000 */
[----:B------:R-:W-:Y:S01]  /*34d0*/  LOP3.LUT R70, R74, R77, RZ, 0x3c, !PT ;  /* 0x0000004d4a467212 */ /* 0x000fe200078e3cff */
[----:B------:R-:W-:Y:S02]  /*34e0*/  IMAD.MOV.U32 R71, RZ, RZ, R75 ;  /* 0x000000ffff477224 */ /* 0x000fe400078e004b */
[----:B------:R-:W-:-:S04]  /*34f0*/  IMAD.IADD R76, R15, 0x1, R8 ;  /* 0x000000010f4c7824 */ /* 0x000fc800078e0208 */
[----:B------:R-:W-:Y:S01]  /*3500*/  IMAD.WIDE.U32 R76, R76, 0x200000, RZ ;  /* 0x002000004c4c7825 */ /* 0x000fe200078e00ff */
[----:B------:R-:W1:Y:S01]  /*3510*/  I2F.F64.U64 R70, R70 ;  /* 0x0000004600467312 */ /* 0x000e620000301800 */
[----:B0-----:R-:W-:Y:S01]  /*3520*/  DFMA R74, R68, R90, 5.5511151231257827021e-17 ;  /* 0x3c900000444a742b */ /* 0x001fe2000000005a */
[----:B------:R-:W-:Y:S01]  /*3530*/  LOP3.LUT R78, R76, R79, RZ, 0x3c, !PT ;  /* 0x0000004f4c4e7212 */ /* 0x000fe200078e3cff */
[----:B------:R-:W-:-:S05]  /*3540*/  IMAD.MOV.U32 R79, RZ, RZ, R77 ;  /* 0x000000ffff4f7224 */ /* 0x000fca00078e004d */
[----:B------:R-:W0:Y:S01]  /*3550*/  I2F.F64.U64 R76, R78 ;  /* 0x0000004e004c7312 */ /* 0x000e220000301800 */
[----:B------:R-:W-:Y:S02]  /*3560*/  DMUL R74, R74, R74 ;  /* 0x0000004a4a4a7228 */ /* 0x000fe40000000000 */
[----:B-1----:R-:W-:-:S08]  /*3570*/  DFMA R68, R70, R90, 5.5511151231257827021e-17 ;  /* 0x3c9000004644742b */ /* 0x002fd0000000005a */
[----:B------:R-:W-:Y:S02]  /*3580*/  DFMA R74, R68, R68, R74 ;  /* 0x00000044444a722b */ /* 0x000fe4000000004a */
[----:B0-----:R-:W-:-:S08]  /*3590*/  DFMA R76, R76, R90, 5.5511151231257827021e-17 ;  /* 0x3c9000004c4c742b */ /* 0x001fd0000000005a */
[----:B------:R-:W-:-:S08]  /*35a0*/  DFMA R74, R76, R76, R74 ;  /* 0x0000004c4c4a722b */ /* 0x000fd0000000004a */
[----:B------:R-:W-:-:S14]  /*35b0*/  DSETP.GTU.AND P0, PT, R74, 1, PT ;  /* 0x3ff000004a00742a */ /* 0x000fdc0003f0c000 */
[----:B------:R-:W-:Y:S05]  /*35c0*/  @P0 BRA `(.L_x_39) ;  /* 0xfffffff800f80947 */ /* 0x000fea000383ffff */
[----:B------:R-:W-:Y:S05]  /*35d0*/  BSYNC.RECONVERGENT B1 ;  /* 0x0000000000017941 */ /* 0x000fea0003800200 */
.L_x_38:
[----:B------:R-:W2:Y:S01]  /*35e0*/  LDG.E.64 R70, desc[UR10][R80.64+0x30] ;  /* 0x0000300a50467981 */ /* 0x000ea2000c1e1b00 */
[C---:B------:R-:W-:Y:S02]  /*35f0*/  IADD3 R74, PT, PT, R0.reuse, 0x161f14, R11 ;  /* 0x00161f14004a7810 */ /* 0x040fe40007ffe00b */
[----:B------:R-:W-:-:S03]  /*3600*/  IADD3 R77, PT, PT, R0, 0x10974f, R9 ;  /* 0x0010974f004d7810 */ /* 0x000fc60007ffe009 */
[----:B------:R-:W-:-:S03]  /*3610*/  IMAD.WIDE.U32 R74, R74, 0x200000, RZ ;  /* 0x002000004a4a7825 */ /* 0x000fc600078e00ff */
[----:B------:R-:W-:Y:S01]  /*3620*/  LOP3.LUT R76, R74, R77, RZ, 0x3c, !PT ;  /* 0x0000004d4a4c7212 */ /* 0x000fe200078e3cff */
[----:B------:R-:W-:-:S04]  /*3630*/  IMAD.MOV.U32 R77, RZ, RZ, R75 ;  /* 0x000000ffff4d7224 */ /* 0x000fc800078e004b */
[----:B------:R-:W0:Y:S01]  /*3640*/  I2F.F64.U64 R92, R76 ;  /* 0x0000004c005c7312 */ /* 0x000e220000301800 */
[----:B------:R-:W-:Y:S01]  /*3650*/  IMAD.IADD R74, R15, 0x1, R8 ;  /* 0x000000010f4a7824 */ /* 0x000fe200078e0208 */
[----:B------:R-:W-:-:S03]  /*3660*/  IADD3 R79, PT, PT, R0, 0x1ba6d9, R13 ;  /* 0x001ba6d9004f7810 */ /* 0x000fc60007ffe00d */
[----:B------:R-:W-:-:S03]  /*3670*/  IMAD.WIDE.U32 R74, R74, 0x200000, RZ ;  /* 0x002000004a4a7825 */ /* 0x000fc600078e00ff */
[----:B------:R-:W-:Y:S01]  /*3680*/  LOP3.LUT R78, R74, R79, RZ, 0x3c, !PT ;  /* 0x0000004f4a4e7212 */ /* 0x000fe200078e3cff */
[----:B------:R-:W-:Y:S01]  /*3690*/  IMAD.MOV.U32 R79, RZ, RZ, R75 ;  /* 0x000000ffff4f7224 */ /* 0x000fe200078e004b */
[----:B0-----:R-:W-:-:S03]  /*36a0*/  DFMA R92, R92, R90, 5.5511151231257827021e-17 ;  /* 0x3c9000005c5c742b */ /* 0x001fc6000000005a */
[----:B------:R-:W0:Y:S05]  /*36b0*/  I2F.F64.U64 R74, R78 ;  /* 0x0000004e004a7312 */ /* 0x000e2a0000301800 */
[----:B------:R-:W-:Y:S01]  /*36c0*/  DSETP.MAX.AND P1, P2, R68, R92, PT ;  /* 0x0000005c4400722a */ /* 0x000fe20003a2f000 */
[----:B------:R-:W-:Y:S02]  /*36d0*/  IMAD.MOV.U32 R0, RZ, RZ, R69 ;  /* 0x000000ffff007224 */ /* 0x000fe400078e0045 */
[----:B------:R-:W-:Y:S01]  /*36e0*/  IMAD.MOV.U32 R83, RZ, RZ, R93 ;  /* 0x000000ffff537224 */ /* 0x000fe200078e005d */
[----:B0-----:R-:W-:-:S04]  /*36f0*/  DFMA R90, R74, R90, 5.5511151231257827021e-17 ;  /* 0x3c9000004a5a742b */ /* 0x001fc8000000005a */
[----:B------:R-:W-:Y:S01]  /*3700*/  FSEL R77, R0, R83, P1 ;  /* 0x00000053004d7208 */ /* 0x000fe20000800000 */
[----:B------:R-:W-:Y:S01]  /*3710*/  IMAD.MOV.U32 R75, RZ, RZ, R92 ;  /* 0x000000ffff4b7224 */ /* 0x000fe200078e005c */
[----:B------:R-:W-:-:S04]  /*3720*/  MOV R0, R68 ;  /* 0x0000004400007202 */ /* 0x000fc80000000f00 */
[----:B------:R-:W-:Y:S02]  /*3730*/  @P2 LOP3.LUT R77, R83, 0x80000, RZ, 0xfc, !PT ;  /* 0x00080000534d2812 */ /* 0x000fe400078efcff */
[----:B------:R-:W-:-:S03]  /*3740*/  SEL R74, R0, R75, P1 ;  /* 0x0000004b004a7207 */ /* 0x000fc60000800000 */
[----:B------:R-:W-:Y:S02]  /*3750*/  IMAD.MOV.U32 R75, RZ, RZ, R77 ;  /* 0x000000ffff4b7224 */ /* 0x000fe400078e004d */
[----:B------:R-:W-:Y:S02]  /*3760*/  IMAD.MOV.U32 R89, RZ, RZ, R74 ;  /* 0x000000ffff597224 */ /* 0x000fe400078e004a */
[----:B------:R-:W-:Y:S02]  /*3770*/  IMAD.MOV.U32 R0, RZ, RZ, R90 ;  /* 0x000000ffff007224 */ /* 0x000fe400078e005a */
[C-C-:B------:R-:W-:Y:S02]  /*3780*/  DSETP.MAX.AND P4, P1, R90.reuse, R74.reuse, PT ;  /* 0x0000004a5a00722a */ /* 0x140fe4000398f000 */
[----:B------:R-:W-:-:S04]  /*3790*/  DSETP.MIN.AND P2, P3, R90, R74, PT ;  /* 0x0000004a5a00722a */ /* 0x000fc80003b40000 */
[----:B------:R-:W-:Y:S01]  /*37a0*/  SEL R88, R0, R89, P4 ;  /* 0x0000005900587207 */ /* 0x000fe20002000000 */
[----:B------:R-:W-:Y:S02]  /*37b0*/  IMAD.MOV.U32 R0, RZ, RZ, R91 ;  /* 0x000000ffff007224 */ /* 0x000fe400078e005b */
[----:B------:R-:W-:-:S03]  /*37c0*/  IMAD.MOV.U32 R79, RZ, RZ, R75 ;  /* 0x000000ffff4f7224 */ /* 0x000fc600078e004b */
[C---:B------:R-:W-:Y:S01]  /*37d0*/  FSEL R89, R0.reuse, R75, P4 ;  /* 0x0000004b00597208 */ /* 0x040fe20002000000 */
[----:B------:R-:W-:Y:S01]  /*37e0*/  DSETP.MIN.AND P4, P5, R68, R92, PT ;  /* 0x0000005c4400722a */ /* 0x000fe20003d80000 */
[----:B------:R-:W-:Y:S01]  /*37f0*/  FSEL R85, R0, R79, P2 ;  /* 0x0000004f00557208 */ /* 0x000fe20001000000 */
[----:B------:R-:W-:Y:S01]  /*3800*/  IMAD.MOV.U32 R77, RZ, RZ, R74 ;  /* 0x000000ffff4d7224 */ /* 0x000fe200078e004a */
[----:B------:R-:W-:Y:S01]  /*3810*/  @P1 LOP3.LUT R89, R75, 0x80000, RZ, 0xfc, !PT ;  /* 0x000800004b591812 */ /* 0x000fe200078efcff */
[----:B------:R-:W-:Y:S01]  /*3820*/  IMAD.MOV.U32 R0, RZ, RZ, R90 ;  /* 0x000000ffff007224 */ /* 0x000fe200078e005a */
[----:B------:R-:W-:Y:S02]  /*3830*/  @P3 LOP3.LUT R85, R79, 0x80000, RZ, 0xfc, !PT ;  /* 0x000800004f553812 */ /* 0x000fe400078efcff */
[----:B------:R-:W-:Y:S01]  /*3840*/  LOP3.LUT R74, R89, 0xffc00000, RZ, 0xc0, !PT ;  /* 0xffc00000594a7812 */ /* 0x000fe200078ec0ff */
[----:B------:R-:W-:Y:S01]  /*3850*/  IMAD.MOV.U32 R12, RZ, RZ, R69 ;  /* 0x000000ffff0c7224 */ /* 0x000fe200078e0045 */
[----:B------:R-:W-:Y:S01]  /*3860*/  SEL R84, R0, R77, P2 ;  /* 0x0000004d00547207 */ /* 0x000fe20001000000 */
[----:B------:R-:W-:Y:S01]  /*3870*/  IMAD.MOV.U32 R79, RZ, RZ, R93 ;  /* 0x000000ffff4f7224 */ /* 0x000fe200078e005d */
[----:B------:R-:W-:Y:S01]  /*3880*/  LOP3.LUT R75, R74, 0x7fd00000, RZ, 0x3c, !PT ;  /* 0x7fd000004a4b7812 */ /* 0x000fe200078e3cff */
[----:B------:R-:W-:-:S02]  /*3890*/  IMAD.MOV.U32 R0, RZ, RZ, R68 ;  /* 0x000000ffff007224 */ /* 0x000fc400078e0044 */
[----:B------:R-:W-:Y:S02]  /*38a0*/  IMAD.MOV.U32 R77, RZ, RZ, R92 ;  /* 0x000000ffff4d7224 */ /* 0x000fe400078e005c */
[----:B------:R-:W-:Y:S01]  /*38b0*/  IMAD.MOV.U32 R74, RZ, RZ, RZ ;  /* 0x000000ffff4a7224 */ /* 0x000fe200078e00ff */
[----:B------:R-:W-:Y:S02]  /*38c0*/  FSEL R83, R12, R79, P4 ;  /* 0x0000004f0c537208 */ /* 0x000fe40002000000 */
[----:B------:R-:W-:Y:S02]  /*38d0*/  SEL R82, R0, R77, P4 ;  /* 0x0000004d00527207 */ /* 0x000fe40002000000 */
[----:B------:R-:W-:Y:S01]  /*38e0*/  @P5 LOP3.LUT R83, R79, 0x80000, RZ, 0xfc, !PT ;  /* 0x000800004f535812 */ /* 0x000fe200078efcff */
[----:B------:R-:W3:Y:S01]  /*38f0*/  LDG.E.64 R76, desc[UR10][R80.64+0x18] ;  /* 0x0000180a504c7981 */ /* 0x000ee2000c1e1b00 */
[----:B------:R-:W-:-:S03]  /*3900*/  DMUL R84, R84, R74 ;  /* 0x0000004a54547228 */ /* 0x000fc60000000000 */
[----:B------:R-:W4:Y:S01]  /*3910*/  LDG.E.64 R78, desc[UR10][R80.64+0x20] ;  /* 0x0000200a504e7981 */ /* 0x000f22000c1e1b00 */
[----:B--2---:R-:W-:-:S14]  /*3920*/  DSETP.NEU.AND P0, PT, R70, RZ, PT ;  /* 0x000000ff4600722a */ /* 0x004fdc0003f0d000 */
[----:B------:R-:W2:Y:S01]  /*3930*/  @P0 LDG.E.64 R70, desc[UR10][R80.64+0x38] ;  /* 0x0000380a50460981 */ /* 0x000ea2000c1e1b00 */
[----:B------:R-:W-:-:S03]  /*3940*/  DMUL R82, R82, R74 ;  /* 0x0000004a52527228 */ /* 0x000fc60000000000 */
[----:B------:R-:W5:Y:S01]  /*3950*/  LDG.E.64 R80, desc[UR10][R80.64+0x28] ;  /* 0x0000280a50507981 */ /* 0x000f62000c1e1b00 */
[----:B------:R-:W-:-:S08]  /*3960*/  DMUL R84, R84, R84 ;  /* 0x0000005454547228 */ /* 0x000fd00000000000 */
[----:B------:R-:W-:Y:S02]  /*3970*/  DFMA R84, R82, R82, R84 ;  /* 0x000000525254722b */ /* 0x000fe40000000054 */
[----:B------:R-:W-:-:S08]  /*3980*/  DMUL R82, R88, R74 ;  /* 0x0000004a58527228 */ /* 0x000fd00000000000 */
[----:B------:R-:W-:-:S06]  /*3990*/  DFMA R84, R82, R82, R84 ;  /* 0x000000525254722b */ /* 0x000fcc0000000054 */
[----:B------:R-:W0:Y:S01]  /*39a0*/  MUFU.RSQ64H R83, R85 ;  /* 0x0000005500537308 */ /* 0x000e220000001c00 */
[----:B------:R-:W-:-:S06]  /*39b0*/  MOV R82, RZ ;  /* 0x000000ff00527202 */ /* 0x000fcc0000000f00 */
[----:B0-----:R-:W-:-:S08]  /*39c0*/  DMUL R86, R82, R82 ;  /* 0x0000005252567228 */ /* 0x001fd00000000000 */
[----:B------:R-:W-:-:S08]  /*39d0*/  DFMA R86, R84, -R86, 1 ;  /* 0x3ff000005456742b */ /* 0x000fd00000000856 */
[----:B------:R-:W-:Y:S02]  /*39e0*/  DFMA R84, R86, R64, 0.5 ;  /* 0x3fe000005654742b */ /* 0x000fe40000000040 */
[----:B------:R-:W-:-:S08]  /*39f0*/  DMUL R86, R82, R86 ;  /* 0x0000005652567228 */ /* 0x000fd00000000000 */
[----:B------:R-:W-:Y:S02]  /*3a00*/  DFMA R86, R84, R86, R82 ;  /* 0x000000565456722b */ /* 0x000fe40000000052 */
[----:B------:R-:W-:-:S08]  /*3a10*/  DADD R82, R68, R92 ;  /* 0x0000000044527229 */ /* 0x000fd0000000005c */
[----:B------:R-:W-:Y:S02]  /*3a20*/  DADD R82, R82, R90 ;  /* 0x0000000052527229 */ /* 0x000fe4000000005a */
[----:B------:R-:W-:Y:S02]  /*3a30*/  DMUL R86, R74, R86 ;  /* 0x000000564a567228 */ /* 0x000fe40000000000 */
[----:B------:R-:W-:-:S04]  /*3a40*/  @P0 DMUL R74, R66, R54 ;  /* 0x00000036424a0228 */ /* 0x000fc80000000000 */
[C---:B------:R-:W-:Y:S02]  /*3a50*/  DSETP.GT.AND P1, PT, R82.reuse, RZ, PT ;  /* 0x000000ff5200722a */ /* 0x040fe40003f24000 */
[----:B------:R-:W-:Y:S02]  /*3a60*/  DADD R82, R82, +INF ;  /* 0x7ff0000052527429 */ /* 0x000fe40000000000 */
[----:B------:R-:W-:Y:S02]  /*3a70*/  @P0 DFMA R74, R72, R50, R74 ;  /* 0x00000032484a022b */ /* 0x000fe4000000004a */
[----:B------:R-:W-:-:S06]  /*3a80*/  DSETP.NEU.AND P2, PT, R88, +INF , PT ;  /* 0x7ff000005800742a */ /* 0x000fcc0003f4d000 */
[----:B------:R-:W-:Y:S02]  /*3a90*/  FSEL R0, R86, R82, P1 ;  /* 0x0000005256007208 */ /* 0x000fe40000800000 */
[----:B------:R-:W-:Y:S01]  /*3aa0*/  FSEL R86, R87, R83, P1 ;  /* 0x0000005357567208 */ /* 0x000fe20000800000 */
[----:B------:R-:W-:Y:S01]  /*3ab0*/  @P0 DFMA R82, R18, R46, R74 ;  /* 0x0000002e1252022b */ /* 0x000fe2000000004a */
[----:B------:R-:W-:Y:S01]  /*3ac0*/  @P0 IMAD.MOV.U32 R84, RZ, RZ, 0x74a771d ;  /* 0x074a771dff540424 */ /* 0x000fe200078e00ff */
[----:B------:R-:W-:Y:S01]  /*3ad0*/  FSEL R74, R0, RZ, P2 ;  /* 0x000000ff004a7208 */ /* 0x000fe20001000000 */
[----:B------:R-:W-:Y:S01]  /*3ae0*/  @P0 IMAD.MOV.U32 R85, RZ, RZ, 0x3fefffeb ;  /* 0x3fefffebff550424 */ /* 0x000fe200078e00ff */
[----:B------:R-:W-:-:S04]  /*3af0*/  FSEL R75, R86, RZ, P2 ;  /* 0x000000ff564b7208 */ /* 0x000fc80001000000 */
[----:B------:R-:W-:Y:S02]  /*3b00*/  @P0 DADD R82, R82, R82 ;  /* 0x0000000052520229 */ /* 0x000fe40000000052 */
[-C--:B------:R-:W-:Y:S02]  /*3b10*/  DMUL R68, R68, R74.reuse ;  /* 0x0000004a44447228 */ /* 0x080fe40000000000 */
[----:B------:R-:W-:-:S04]  /*3b20*/  DMUL R92, R92, R74 ;  /* 0x0000004a5c5c7228 */ /* 0x000fc80000000000 */
[-C--:B------:R-:W-:Y:S02]  /*3b30*/  @P0 DFMA R50, -R72, R82.reuse, R50 ;  /* 0x000000524832022b */ /* 0x080fe40000000132 */
[----:B------:R-:W-:Y:S02]  /*3b40*/  @P0 DFMA R54, -R66, R82, R54 ;  /* 0x000000524236022b */ /* 0x000fe40000000136 */
[----:B------:R-:W-:Y:S02]  /*3b50*/  @!P0 DADD R72, R72, R68 ;  /* 0x0000000048488229 */ /* 0x000fe40000000044 */
[----:B------:R-:W-:Y:S02]  /*3b60*/  @!P0 DADD R66, R66, R92 ;  /* 0x0000000042428229 */ /* 0x000fe4000000005c */
[----:B------:R-:W-:Y:S02]  /*3b70*/  DMUL R74, R90, R74 ;  /* 0x0000004a5a4a7228 */ /* 0x000fe40000000000 */
[----:B------:R-:W-:-:S06]  /*3b80*/  @P0 DFMA R46, -R18, R82, R46 ;  /* 0x00000052122e022b */ /* 0x000fcc000000012e */
[----:B------:R-:W-:Y:S02]  /*3b90*/  @!P0 DADD R18, R18, R74 ;  /* 0x0000000012128229 */ /* 0x000fe4000000004a */
[----:B--2---:R-:W-:-:S08]  /*3ba0*/  @P0 DMUL R70, R70, R84 ;  /* 0x0000005446460228 */ /* 0x004fd00000000000 */
[-C--:B------:R-:W-:Y:S02]  /*3bb0*/  @P0 DFMA R72, R68, R70.reuse, R50 ;  /* 0x000000464448022b */ /* 0x080fe40000000032 */
[----:B------:R-:W-:-:S08]  /*3bc0*/  @P0 DFMA R66, R92, R70, R54 ;  /* 0x000000465c42022b */ /* 0x000fd00000000036 */
[----:B------:R-:W-:Y:S01]  /*3bd0*/  DSETP.MAX.AND P1, P2, |R66|, |R72|, PT ;  /* 0x400000484200722a */ /* 0x000fe20003a2f200 */
[----:B------:R-:W-:Y:S02]  /*3be0*/  IMAD.MOV.U32 R51, RZ, RZ, R73 ;  /* 0x000000ffff337224 */ /* 0x000fe400078e0049 */
[----:B------:R-:W-:Y:S01]  /*3bf0*/  IMAD.MOV.U32 R0, RZ, RZ, R67 ;  /* 0x000000ffff007224 */ /* 0x000fe200078e0043 */
[----:B------:R-:W-:Y:S01]  /*3c00*/  @P0 DFMA R18, R74, R70, R46 ;  /* 0x000000464a12022b */ /* 0x000fe2000000002e */
[----:B------:R-:W-:-:S03]  /*3c10*/  IMAD.MOV.U32 R47, RZ, RZ, R72 ;  /* 0x000000ffff2f7224 */ /* 0x000fc600078e0048 */
[----:B------:R-:W-:Y:S01]  /*3c20*/  FSEL R55, |R0|, |R51|, P1 ;  /* 0x4000003300377208 */ /* 0x000fe20000800200 */
[----:B------:R-:W-:-:S05]  /*3c30*/  IMAD.MOV.U32 R0, RZ, RZ, R66 ;  /* 0x000000ffff007224 */ /* 0x000fca00078e0042 */
[----:B------:R-:W-:Y:S02]  /*3c40*/  @P2 LOP3.LUT R55, R51, 0x80000, RZ, 0xfc, !PT ;  /* 0x0008000033372812 */ /* 0x000fe400078efcff */
[CC--:B------:R-:W-:Y:S01]  /*3c50*/  SEL R50, R0.reuse, R47.reuse, P1 ;  /* 0x0000002f00327207 */ /* 0x0c0fe20000800000 */
[----:B------:R-:W-:Y:S02]  /*3c60*/  DSETP.MIN.AND P0, P1, |R66|, |R72|, PT ;  /* 0x400000484200722a */ /* 0x000fe40003900200 */
[----:B------:R-:W-:Y:S02]  /*3c70*/  IMAD.MOV.U32 R51, RZ, RZ, R55 ;  /* 0x000000ffff337224 */ /* 0x000fe400078e0037 */
[----:B------:R-:W-:Y:S02]  /*3c80*/  IMAD.MOV.U32 R55, RZ, RZ, R19 ;  /* 0x000000ffff377224 */ /* 0x000fe400078e0013 */
[----:B------:R-:W-:Y:S02]  /*3c90*/  SEL R54, R0, R47, P0 ;  /* 0x0000002f00367207 */ /* 0x000fe40000000000 */
[C-C-:B------:R-:W-:Y:S01]  /*3ca0*/  DSETP.MAX.AND P4, P5, R50.reuse, |R18|.reuse, PT ;  /* 0x400000123200722a */ /* 0x140fe20003d8f000 */
[----:B------:R-:W-:Y:S01]  /*3cb0*/  IMAD.MOV.U32 R0, RZ, RZ, R51 ;  /* 0x000000ffff007224 */ /* 0x000fe200078e0033 */
[----:B------:R-:W-:Y:S01]  /*3cc0*/  DSETP.MIN.AND P2, P3, R50, |R18|, PT ;  /* 0x400000123200722a */ /* 0x000fe20003b40000 */
[----:B------:R-:W-:-:S03]  /*3cd0*/  IMAD.MOV.U32 R47, RZ, RZ, R18 ;  /* 0x000000ffff2f7224 */ /* 0x000fc600078e0012 */
[----:B------:R-:W-:Y:S01]  /*3ce0*/  FSEL R71, R0, |R55|, P4 ;  /* 0x4000003700477208 */ /* 0x000fe20002000000 */
[----:B------:R-:W-:-:S05]  /*3cf0*/  IMAD.MOV.U32 R0, RZ, RZ, R50 ;  /* 0x000000ffff007224 */ /* 0x000fca00078e0032 */
[----:B------:R-:W-:Y:S01]  /*3d00*/  SEL R46, R0, R47, P4 ;  /* 0x0000002f002e7207 */ /* 0x000fe20002000000 */
[----:B------:R-:W-:Y:S01]  /*3d10*/  IMAD.MOV.U32 R0, RZ, RZ, R19 ;  /* 0x000000ffff007224 */ /* 0x000fe200078e0013 */
[----:B------:R-:W-:Y:S01]  /*3d20*/  @P5 LOP3.LUT R71, R55, 0x80000, RZ, 0xfc, !PT ;  /* 0x0008000037475812 */ /* 0x000fe200078efcff */
[----:B------:R-:W-:-:S03]  /*3d30*/  IMAD.MOV.U32 R68, RZ, RZ, R50 ;  /* 0x000000ffff447224 */ /* 0x000fc600078e0032 */
[----:B------:R-:W-:Y:S02]  /*3d40*/  MOV R47, R71 ;  /* 0x00000047002f7202 */ /* 0x000fe40000000f00 */
[----:B------:R-:W-:Y:S01]  /*3d50*/  FSEL R69, R51, |R0|, P2 ;  /* 0x4000000033457208 */ /* 0x000fe20001000000 */
[----:B------:R-:W-:Y:S01]  /*3d60*/  IMAD.MOV.U32 R51, RZ, RZ, R18 ;  /* 0x000000ffff337224 */ /* 0x000fe200078e0012 */
[----:B------:R-:W-:Y:S01]  /*3d70*/  LOP3.LUT R50, R47, 0xffc00000, RZ, 0xc0, !PT ;  /* 0xffc000002f327812 */ /* 0x000fe200078ec0ff */
[----:B------:R-:W-:Y:S01]  /*3d80*/  IMAD.MOV.U32 R55, RZ, RZ, R73 ;  /* 0x000000ffff377224 */ /* 0x000fe200078e0049 */
[----:B------:R-:W-:Y:S01]  /*3d90*/  @P3 LOP3.LUT R69, R0, 0x80000, RZ, 0xfc, !PT ;  /* 0x0008000000453812 */ /* 0x000fe200078efcff */
[----:B------:R-:W-:Y:S01]  /*3da0*/  IMAD.MOV.U32 R0, RZ, RZ, R67 ;  /* 0x000000ffff007224 */ /* 0x000fe200078e0043 */
[----:B------:R-:W-:Y:S02]  /*3db0*/  SEL R68, R68, R51, P2 ;  /* 0x0000003344447207 */ /* 0x000fe40001000000 */
[----:B------:R-:W-:Y:S01]  /*3dc0*/  LOP3.LUT R51, R50, 0x7fd00000, RZ, 0x3c, !PT ;  /* 0x7fd0000032337812 */ /* 0x000fe200078e3cff */
[----:B------:R-:W-:Y:S01]  /*3dd0*/  IMAD.MOV.U32 R50, RZ, RZ, RZ ;  /* 0x000000ffff327224 */ /* 0x000fe200078e00ff */
[----:B------:R-:W-:-:S02]  /*3de0*/  FSEL R71, |R0|, |R55|, P0 ;  /* 0x4000003700477208 */ /* 0x000fc40000000200 */
[----:B------:R-:W-:-:S03]  /*3df0*/  @P1 LOP3.LUT R71, R55, 0x80000, RZ, 0xfc, !PT ;  /* 0x0008000037471812 */ /* 0x000fc600078efcff */
[----:B------:R-:W-:Y:S02]  /*3e00*/  DMUL R68, R68, R50 ;  /* 0x0000003244447228 */ /* 0x000fe40000000000 */
[----:B------:R-:W-:-:S06]  /*3e10*/  IMAD.MOV.U32 R55, RZ, RZ, R71 ;  /* 0x000000ffff377224 */ /* 0x000fcc00078e0047 */
[----:B------:R-:W-:Y:S02]  /*3e20*/  DMUL R54, R54, R50 ;  /* 0x0000003236367228 */ /* 0x000fe40000000000 */
[----:B------:R-:W-:-:S08]  /*3e30*/  DMUL R68, R68, R68 ;  /* 0x0000004444447228 */ /* 0x000fd00000000000 */
[----:B------:R-:W-:Y:S02]  /*3e40*/  DFMA R68, R54, R54, R68 ;  /* 0x000000363644722b */ /* 0x000fe40000000044 */
[----:B------:R-:W-:-:S08]  /*3e50*/  DMUL R54, R46, R50 ;  /* 0x000000322e367228 */ /* 0x000fd00000000000 */
[----:B------:R-:W-:-:S06]  /*3e60*/  DFMA R68, R54, R54, R68 ;  /* 0x000000363644722b */ /* 0x000fcc0000000044 */
[----:B------:R-:W0:Y:S01]  /*3e70*/  MUFU.RSQ64H R71, R69 ;  /* 0x0000004500477308 */ /* 0x000e220000001c00 */
[----:B------:R-:W-:-:S06]  /*3e80*/  IMAD.MOV.U32 R70, RZ, RZ, RZ ;  /* 0x000000ffff467224 */ /* 0x000fcc00078e00ff */
[----:B0-----:R-:W-:-:S08]  /*3e90*/  DMUL R54, R70, R70 ;  /* 0x0000004646367228 */ /* 0x001fd00000000000 */
[----:B------:R-:W-:-:S08]  /*3ea0*/  DFMA R54, R68, -R54, 1 ;  /* 0x3ff000004436742b */ /* 0x000fd00000000836 */
[----:B------:R-:W-:Y:S02]  /*3eb0*/  DFMA R64, R54, R64, 0.5 ;  /* 0x3fe000003640742b */ /* 0x000fe40000000040 */
[----:B------:R-:W-:Y:S02]  /*3ec0*/  DMUL R74, R70, R54 ;  /* 0x00000036464a7228 */ /* 0x000fe40000000000 */
[----:B------:R-:W-:-:S06]  /*3ed0*/  DADD R54, |R66|, |R72| ;  /* 0x0000000042367229 */ /* 0x000fcc0000000648 */
[----:B------:R-:W-:Y:S02]  /*3ee0*/  DFMA R64, R64, R74, R70 ;  /* 0x0000004a4040722b */ /* 0x000fe40000000046 */
[----:B------:R-:W-:-:S06]  /*3ef0*/  DADD R54, R54, |R18| ;  /* 0x0000000036367229 */ /* 0x000fcc0000000412 */
[----:B------:R-:W-:Y:S02]  /*3f00*/  DMUL R64, R50, R64 ;  /* 0x0000004032407228 */ /* 0x000fe40000000000 */
[C---:B------:R-:W-:Y:S02]  /*3f10*/  DADD R50, R54.reuse, +INF ;  /* 0x7ff0000036327429 */ /* 0x040fe40000000000 */
[----:B------:R-:W-:Y:S01]  /*3f20*/  DSETP.GT.AND P0, PT, R54, RZ, PT ;  /* 0x000000ff3600722a */ /* 0x000fe20003f04000 */
[----:B------:R-:W-:Y:S01]  /*3f30*/  VIADD R10, R10, 0x1 ;  /* 0x000000010a0a7836 */ /* 0x000fe20000000000 */
[----:B------:R-:W-:-:S06]  /*3f40*/  DSETP.NEU.AND P1, PT, R46, +INF , PT ;  /* 0x7ff000002e00742a */ /* 0x000fcc0003f2d000 */
[----:B------:R-:W-:Y:S02]  /*3f50*/  FSEL R46, R64, R50, P0 ;  /* 0x00000032402e7208 */ /* 0x000fe40000000000 */
[----:B------:R-:W-:Y:S02]  /*3f60*/  FSEL R50, R65, R51, P0 ;  /* 0x0000003341327208 */ /* 0x000fe40000000000 */
[----:B------:R-:W-:Y:S02]  /*3f70*/  ISETP.NE.AND P0, PT, R10, 0x5, PT ;  /* 0x000000050a00780c */ /* 0x000fe40003f05270 */
[----:B------:R-:W-:Y:S02]  /*3f80*/  FSEL R46, R46, RZ, P1 ;  /* 0x000000ff2e2e7208 */ /* 0x000fe40000800000 */
[----:B------:R-:W-:Y:S01]  /*3f90*/  FSEL R47, R50, RZ, P1 ;  /* 0x000000ff322f7208 */ /* 0x000fe20000800000 */
[----:B---3--:R-:W-:Y:S02]  /*3fa0*/  DMUL R62, R76, R62 ;  /* 0x0000003e4c3e7228 */ /* 0x008fe40000000000 */
[----:B----4-:R-:W-:-:S02]  /*3fb0*/  DMUL R60, R78, R60 ;  /* 0x0000003c4e3c7228 */ /* 0x010fc40000000000 */
[----:B-----5:R-:W-:Y:S02]  /*3fc0*/  DMUL R58, R80, R58 ;  /* 0x0000003a503a7228 */ /* 0x020fe40000000000 */
[C---:B------:R-:W-:Y:S02]  /*3fd0*/  DMUL R50, R46.reuse, R72 ;  /* 0x000000482e327228 */ /* 0x040fe40000000000 */
[C---:B------:R-:W-:Y:S02]  /*3fe0*/  DMUL R54, R46.reuse, R66 ;  /* 0x000000422e367228 */ /* 0x040fe40000000000 */
[----:B------:R-:W-:Y:S01]  /*3ff0*/  DMUL R46, R46, R18 ;  /* 0x000000122e2e7228 */ /* 0x000fe20000000000 */
[----:B------:R-:W-:Y:S10]  /*4000*/  @P0 BRA `(.L_x_40) ;  /* 0xffffffcc00980947 */ /* 0x000ff4000383ffff */
[----:B------:R-:W-:Y:S02]  /*4010*/  IMAD.MOV.U32 R46, RZ, RZ, R32 ;  /* 0x000000ffff2e7224 */ /* 0x000fe400078e0020 */
[----:B------:R-:W-:Y:S02]  /*4020*/  IMAD.MOV.U32 R47, RZ, RZ, R33 ;  /* 0x000000ffff2f7224 */ /* 0x000fe400078e0021 */
[----:B------:R-:W-:Y:S02]  /*4030*/  IMAD.MOV.U32 R48, RZ, RZ, R34 ;  /* 0x000000ffff307224 */ /* 0x000fe400078e0022 */
[----:B------:R-:W-:Y:S02]  /*4040*/  IMAD.MOV.U32 R49, RZ, RZ, R35 ;  /* 0x000000ffff317224 */ /* 0x000fe400078e0023 */
[----:B------:R-:W-:Y:S02]  /*4050*/  IMAD.MOV.U32 R54, RZ, RZ, R36 ;  /* 0x000000ffff367224 */ /* 0x000fe400078e0024 */
[----:B------:R-:W-:Y:S01]  /*4060*/  IMAD.MOV.U32 R55, RZ, RZ, R37 ;  /* 0x000000ffff377224 */ /* 0x000fe200078e0025 */
[----:B------:R-:W-:Y:S06]  /*4070*/  BRA `(.L_x_41) ;  /* 0x0000000000307947 */ /* 0x000fec0003800000 */
.L_x_37:
[----:B------:R-:W-:-:S08]  /*4080*/  DADD R54, R54, 1 ;  /* 0x3ff0000036367429 */ /* 0x000fd00000000000 */
[----:B------:R-:W-:-:S08]  /*4090*/  DMUL R54, R54, 0.5 ;  /* 0x3fe0000036367828 */ /* 0x000fd00000000000 */
[----:B------:R-:W-:Y:S02]  /*40a0*/  DADD R18, -R54, 1 ;  /* 0x3ff0000036127429 */ /* 0x000fe40000000100 */
[-C--:B------:R-:W-:Y:S02]  /*40b0*/  DMUL R46, R38, R54.reuse ;  /* 0x00000036262e7228 */ /* 0x080fe40000000000 */
[-C--:B------:R-:W-:Y:S02]  /*40c0*/  DMUL R48, R40, R54.reuse ;  /* 0x0000003628307228 */ /* 0x080fe40000000000 */
[----:B------:R-:W-:-:S04]  /*40d0*/  DMUL R54, R42, R54 ;  /* 0x000000362a367228 */ /* 0x000fc80000000000 */
[-C--:B------:R-:W-:Y:S02]  /*40e0*/  DFMA R46, R26, R18.reuse, R46 ;  /* 0x000000121a2e722b */ /* 0x080fe4000000002e */
[-C--:B------:R-:W-:Y:S02]  /*40f0*/  DFMA R48, R28, R18.reuse, R48 ;  /* 0x000000121c30722b */ /* 0x080fe40000000030 */
[----:B------:R-:W-:-:S04]  /*4100*/  DFMA R54, R30, R18, R54 ;  /* 0x000000121e36722b */ /* 0x000fc80000000036 */
[----:B------:R-:W-:Y:S02]  /*4110*/  DMUL R46, R46, R62 ;  /* 0x0000003e2e2e7228 */ /* 0x000fe40000000000 */
[----:B------:R-:W-:Y:S02]  /*4120*/  DMUL R48, R48, R60 ;  /* 0x0000003c30307228 */ /* 0x000fe40000000000 */
[----:B------:R-:W-:-:S11]  /*4130*/  DMUL R54, R54, R58 ;  /* 0x0000003a36367228 */ /* 0x000fd60000000000 */
.L_x_41:
[----:B------:R-:W-:Y:S05]  /*4140*/  BSYNC.RECONVERGENT B0 ;  /* 0x0000000000007941 */ /* 0x000fea0003800200 */
.L_x_4:
[----:B------:R-:W0:Y:S01]  /*4150*/  LDCU UR5, c[0x0][0x398] ;  /* 0x00007300ff0577ac */ /* 0x000e220008000800 */
[----:B------:R-:W-:Y:S01]  /*4160*/  DADD R24, R46, R24 ;  /* 0x000000002e187229 */ /* 0x000fe20000000018 */
[----:B------:R-:W-:Y:S01]  /*4170*/  IMAD.MOV.U32 R19, RZ, RZ, R17 ;  /* 0x000000ffff137224 */ /* 0x000fe200078e0011 */
[----:B------:R-:W-:Y:S01]  /*4180*/  DADD R22, R48, R22 ;  /* 0x0000000030167229 */ /* 0x000fe20000000016 */
[----:B------:R-:W-:Y:S01]  /*4190*/  UIADD3 UR4, UPT, UPT, UR4, 0x1, URZ ;  /* 0x0000000104047890 */ /* 0x000fe2000fffe0ff */
[----:B------:R-:W-:Y:S01]  /*41a0*/  DADD R20, R54, R20 ;  /* 0x0000000036147229 */ /* 0x000fe20000000014 */
[----:B------:R-:W-:Y:S01]  /*41b0*/  MOV R18, R8 ;  /* 0x0000000800127202 */ /* 0x000fe20000000f00 */
[----:B------:R-:W-:Y:S02]  /*41c0*/  IMAD.MOV.U32 R10, RZ, RZ, R9 ;  /* 0x000000ffff0a7224 */ /* 0x000fe400078e0009 */
[----:B------:R-:W-:Y:S02]  /*41d0*/  IMAD.MOV.U32 R16, RZ, RZ, R13 ;  /* 0x000000ffff107224 */ /* 0x000fe400078e000d */
[----:B------:R-:W-:Y:S01]  /*41e0*/  IMAD.MOV.U32 R17, RZ, RZ, R15 ;  /* 0x000000ffff117224 */ /* 0x000fe200078e000f */
[----:B0-----:R-:W-:-:S09]  /*41f0*/  UISETP.NE.AND UP0, UPT, UR4, UR5, UPT ;  /* 0x000000050400728c */ /* 0x001fd2000bf05270 */
[----:B------:R-:W-:Y:S05]  /*4200*/  BRA.U UP0, `(.L_x_42) ;  /* 0xffffffc5003c7547 */ /* 0x000fea000b83ffff */
.L_x_0:
[----:B------:R-:W0:Y:S08]  /*4210*/  I2F.F64 R2, UR5 ;  /* 0x0000000500027d12 */ /* 0x000e300008201c00 */
[----:B0-----:R-:W0:Y:S01]  /*4220*/  MUFU.RCP64H R5, R3 ;  /* 0x0000000300057308 */ /* 0x001e220000001800 */
[----:B------:R-:W-:-:S05]  /*4230*/  VIADD R4, R3, 0x300402 ;  /* 0x0030040203047836 */ /* 0x000fca0000000000 */
[----:B------:R-:W-:Y:S01]  /*4240*/  FSETP.GEU.AND P0, PT, |R4|, 5.8789094863358348022e-39, PT ;  /* 0x004004020400780b */ /* 0x000fe20003f0e200 */
[----:B0-----:R-:W-:-:S08]  /*4250*/  DFMA R6, -R2, R4, 1 ;  /* 0x3ff000000206742b */ /* 0x001fd00000000104 */
[----:B------:R-:W-:-:S08]  /*4260*/  DFMA R6, R6, R6, R6 ;  /* 0x000000060606722b */ /* 0x000fd00000000006 */
[----:B------:R-:W-:-:S08]  /*4270*/  DFMA R6, R4, R6, R4 ;  /* 0x000000060406722b */ /* 0x000fd00000000004 */
[----:B------:R-:W-:-:S08]  /*4280*/  DFMA R8, -R2, R6, 1 ;  /* 0x3ff000000208742b */ /* 0x000fd00000000106 */
[----:B------:R-:W-:Y:S01]  /*4290*/  DFMA R6, R6, R8, R6 ;  /* 0x000000080606722b */ /* 0x000fe20000000006 */
[----:B------:R-:W-:Y:S10]  /*42a0*/  @P0 BRA `(.L_x_43) ;  /* 0x0000000000100947 */ /* 0x000ff40003800000 */
[----:B------:R-:W-:Y:S02]  /*42b0*/  LOP3.LUT R0, R3, 0x7fffffff, RZ, 0xc0, !PT ;  /* 0x7fffffff03007812 */ /* 0x000fe400078ec0ff */
[----:B------:R-:W-:-:S03]  /*42c0*/  MOV R10, 0x42f0 ;  /* 0x000042f0000a7802 */ /* 0x000fc60000000f00 */
[----:B------:R-:W-:-:S07]  /*42d0*/  VIADD R6, R0, 0xfff00000 ;  /* 0xfff0000000067836 */ /* 0x000fce0000000000 */
[----:B------:R-:W-:Y:S05]  /*42e0*/  CALL.REL.NOINC `($__internal_0_$__cuda_sm20_dblrcp_rn_slowpath_v3) ;  /* 0x0000000400987944 */ /* 0x000fea0003c00000 */
.L_x_43:
[C---:B------:R-:W-:Y:S01]  /*42f0*/  DMUL R78, R6.reuse, R24 ;  /* 0x00000018064e7228 */ /* 0x040fe20000000000 */
[----:B------:R-:W-:Y:S01]  /*4300*/  IMAD.MOV.U32 R4, RZ, RZ, 0x0 ;  /* 0x00000000ff047424 */ /* 0x000fe200078e00ff */
[----:B------:R-:W-:Y:S01]  /*4310*/  BSSY.RECONVERGENT B0, `(.L_x_44) ;  /* 0x0000016000007945 */ /* 0x000fe20003800200 */
[----:B------:R-:W-:Y:S01]  /*4320*/  IMAD.MOV.U32 R5, RZ, RZ, 0x3fd80000 ;  /* 0x3fd80000ff057424 */ /* 0x000fe200078e00ff */
[C---:B------:R-:W-:Y:S02]  /*4330*/  DMUL R22, R6.reuse, R22 ;  /* 0x0000001606167228 */ /* 0x040fe40000000000 */
[----:B------:R-:W0:Y:S01]  /*4340*/  MUFU.RSQ64H R71, R79 ;  /* 0x0000004f00477308 */ /* 0x000e220000001c00 */
[----:B------:R-:W-:-:S03]  /*4350*/  DMUL R20, R6, R20 ;  /* 0x0000001406147228 */ /* 0x000fc60000000000 */
[----:B------:R-:W-:-:S05]  /*4360*/  VIADD R70, R79, 0xfcb00000 ;  /* 0xfcb000004f467836 */ /* 0x000fca0000000000 */
        /* <DEDUP_REMOVED lines=16> */
.L_x_45:
[----:B------:R-:W-:Y:S05]  /*4470*/  BSYNC.RECONVERGENT B0 ;  /* 0x0000000000007941 */ /* 0x000fea0003800200 */
.L_x_44:
[----:B------:R-:W0:Y:S01]  /*4480*/  MUFU.RSQ64H R71, R23 ;  /* 0x0000001700477308 */ /* 0x000e220000001c00 */
[----:B------:R-:W-:Y:S01]  /*4490*/  IADD3 R70, PT, PT, R23, -0x3500000, RZ ;  /* 0xfcb0000017467810 */ /* 0x000fe20007ffe0ff */
[----:B------:R-:W-:Y:S01]  /*44a0*/  IMAD.MOV.U32 R4, RZ, RZ, 0x0 ;  /* 0x00000000ff047424 */ /* 0x000fe200078e00ff */
[----:B------:R-:W-:Y:S01]  /*44b0*/  DSETP.GT.AND P0, PT, R86, 1, PT ;  /* 0x3ff000005600742a */ /* 0x000fe20003f04000 */
[----:B------:R-:W-:Y:S01]  /*44c0*/  IMAD.MOV.U32 R5, RZ, RZ, 0x3fd80000 ;  /* 0x3fd80000ff057424 */ /* 0x000fe200078e00ff */
[----:B------:R-:W-:Y:S01]  /*44d0*/  BSSY.RECONVERGENT B0, `(.L_x_46) ;  /* 0x0000018000007945 */ /* 0x000fe20003800200 */
[----:B------:R-:W-:Y:S02]  /*44e0*/  IMAD.MOV.U32 R6, RZ, RZ, 0x0 ;  /* 0x00000000ff067424 */ /* 0x000fe400078e00ff */
[----:B------:R-:W-:Y:S01]  /*44f0*/  IMAD.MOV.U32 R7, RZ, RZ, 0x406fe000 ;  /* 0x406fe000ff077424 */ /* 0x000fe200078e00ff */
[----:B0-----:R-:W-:-:S08]  /*4500*/  DMUL R2, R70, R70 ;  /* 0x0000004646027228 */ /* 0x001fd00000000000 */
[----:B------:R-:W-:-:S08]  /*4510*/  DFMA R2, R22, -R2, 1 ;  /* 0x3ff000001602742b */ /* 0x000fd00000000802 */
[----:B------:R-:W-:Y:S02]  /*4520*/  DFMA R4, R2, R4, 0.5 ;  /* 0x3fe000000204742b */ /* 0x000fe40000000004 */
[----:B------:R-:W-:-:S08]  /*4530*/  DMUL R2, R70, R2 ;  /* 0x0000000246027228 */ /* 0x000fd00000000000 */
[----:B------:R-:W-:Y:S02]  /*4540*/  DFMA R4, R4, R2, R70 ;  /* 0x000000020404722b */ /* 0x000fe40000000046 */
[----:B------:R-:W-:-:S06]  /*4550*/  DFMA R2, R86, R6, 0.5 ;  /* 0x3fe000005602742b */ /* 0x000fcc0000000006 */
[----:B------:R-:W-:Y:S02]  /*4560*/  DMUL R76, R22, R4 ;  /* 0x00000004164c7228 */ /* 0x000fe40000000000 */
[----:B------:R-:W-:Y:S02]  /*4570*/  VIADD R75, R5, 0xfff00000 ;  /* 0xfff00000054b7836 */ /* 0x000fe40000000000 */
[----:B------:R-:W-:Y:S01]  /*4580*/  FSEL R2, R2, RZ, !P0 ;  /* 0x000000ff02027208 */ /* 0x000fe20004000000 */
[----:B------:R-:W-:Y:S01]  /*4590*/  IMAD.MOV.U32 R74, RZ, RZ, R4 ;  /* 0x000000ffff4a7224 */ /* 0x000fe200078e0004 */
[----:B------:R-:W-:Y:S02]  /*45a0*/  FSEL R3, R3, 3.748046875, !P0 ;  /* 0x406fe00003037808 */ /* 0x000fe40004000000 */
[----:B------:R-:W-:Y:S01]  /*45b0*/  ISETP.GE.U32.AND P0, PT, R70, 0x7ca00000, PT ;  /* 0x7ca000004600780c */ /* 0x000fe20003f06070 */
[----:B------:R-:W-:Y:S01]  /*45c0*/  DFMA R72, R76, -R76, R22 ;  /* 0x8000004c4c48722b */ /* 0x000fe20000000016 */
[----:B------:R0:W1:Y:S07]  /*45d0*/  F2I.U32.F64.TRUNC R2, R2 ;  /* 0x0000000200027311 */ /* 0x00006e000030d000 */
[----:B------:R-:W-:-:S04]  /*45e0*/  DFMA R86, R72, R74, R76 ;  /* 0x0000004a4856722b */ /* 0x000fc8000000004c */
[----:B0-----:R-:W-:Y:S07]  /*45f0*/  @!P0 BRA `(.L_x_47) ;  /* 0x0000000000148947 */ /* 0x001fee0003800000 */
[----:B------:R-:W-:Y:S01]  /*4600*/  IMAD.MOV.U32 R74, RZ, RZ, R4 ;  /* 0x000000ffff4a7224 */ /* 0x000fe200078e0004 */
[----:B------:R-:W-:Y:S01]  /*4610*/  MOV R0, 0x4650 ;  /* 0x0000465000007802 */ /* 0x000fe20000000f00 */
[----:B------:R-:W-:Y:S02]  /*4620*/  IMAD.MOV.U32 R78, RZ, RZ, R22 ;  /* 0x000000ffff4e7224 */ /* 0x000fe400078e0016 */
[----:B------:R-:W-:-:S07]  /*4630*/  IMAD.MOV.U32 R71, RZ, RZ, R23 ;  /* 0x000000ffff477224 */ /* 0x000fce00078e0017 */
[----:B-1----:R-:W-:Y:S05]  /*4640*/  CALL.REL.NOINC `($__internal_2_$__cuda_sm20_dsqrt_rn_f64_mediumpath_v1) ;  /* 0x0000000800cc7944 */ /* 0x002fea0003c00000 */
.L_x_47:
[----:B------:R-:W-:Y:S05]  /*4650*/  BSYNC.RECONVERGENT B0 ;  /* 0x0000000000007941 */ /* 0x000fea0003800200 */
.L_x_46:
[----:B------:R-:W0:Y:S01]  /*4660*/  MUFU.RSQ64H R71, R21 ;  /* 0x0000001500477308 */ /* 0x000e220000001c00 */
[----:B------:R-:W-:Y:S01]  /*4670*/  VIADD R70, R21, 0xfcb00000 ;  /* 0xfcb0000015467836 */ /* 0x000fe20000000000 */
[----:B------:R-:W-:Y:S01]  /*4680*/  MOV R9, 0x406fe000 ;  /* 0x406fe00000097802 */ /* 0x000fe20000000f00 */
[----:B------:R-:W-:Y:S01]  /*4690*/  IMAD.MOV.U32 R6, RZ, RZ, 0x0 ;  /* 0x00000000ff067424 */ /* 0x000fe200078e00ff */
[----:B------:R-:W-:Y:S01]  /*46a0*/  DSETP.GT.AND P0, PT, R86, 1, PT ;  /* 0x3ff000005600742a */ /* 0x000fe20003f04000 */
[----:B------:R-:W-:Y:S01]  /*46b0*/  IMAD.MOV.U32 R7, RZ, RZ, 0x3fd80000 ;  /* 0x3fd80000ff077424 */ /* 0x000fe200078e00ff */
[----:B------:R-:W-:Y:S01]  /*46c0*/  BSSY.RECONVERGENT B0, `(.L_x_48) ;  /* 0x0000017000007945 */ /* 0x000fe20003800200 */
        /* <DEDUP_REMOVED lines=14> */
[----:B------:R0:W2:Y:S07]  /*47b0*/  F2I.U32.F64.TRUNC R3, R4 ;  /* 0x0000000400037311 */ /* 0x0000ae000030d000 */
[----:B------:R-:W-:-:S04]  /*47c0*/  DFMA R86, R72, R74, R76 ;  /* 0x0000004a4856722b */ /* 0x000fc8000000004c */
[----:B0-----:R-:W-:Y:S07]  /*47d0*/  @!P0 BRA `(.L_x_49) ;  /* 0x0000000000148947 */ /* 0x001fee0003800000 */
[----:B------:R-:W-:Y:S01]  /*47e0*/  IMAD.MOV.U32 R74, RZ, RZ, R6 ;  /* 0x000000ffff4a7224 */ /* 0x000fe200078e0006 */
[----:B------:R-:W-:Y:S01]  /*47f0*/  MOV R0, 0x4830 ;  /* 0x0000483000007802 */ /* 0x000fe20000000f00 */
[----:B------:R-:W-:Y:S02]  /*4800*/  IMAD.MOV.U32 R78, RZ, RZ, R20 ;  /* 0x000000ffff4e7224 */ /* 0x000fe400078e0014 */
[----:B------:R-:W-:-:S07]  /*4810*/  IMAD.MOV.U32 R71, RZ, RZ, R21 ;  /* 0x000000ffff477224 */ /* 0x000fce00078e0015 */
[----:B-12---:R-:W-:Y:S05]  /*4820*/  CALL.REL.NOINC `($__internal_2_$__cuda_sm20_dsqrt_rn_f64_mediumpath_v1) ;  /* 0x0000000800547944 */ /* 0x006fea0003c00000 */
.L_x_49:
[----:B------:R-:W-:Y:S05]  /*4830*/  BSYNC.RECONVERGENT B0 ;  /* 0x0000000000007941 */ /* 0x000fea0003800200 */
.L_x_48:
[----:B------:R-:W0:Y:S01]  /*4840*/  S2R R0, SR_CTAID.X ;  /* 0x0000000000007919 */ /* 0x000e220000002500 */
[----:B------:R-:W-:Y:S01]  /*4850*/  IMAD.MOV.U32 R4, RZ, RZ, 0x0 ;  /* 0x00000000ff047424 */ /* 0x000fe200078e00ff */
[----:B------:R-:W3:Y:S01]  /*4860*/  LDC.64 R8, c[0x0][0x3a0] ;  /* 0x0000e800ff087b82 */ /* 0x000ee20000000a00 */
[----:B------:R-:W-:Y:S01]  /*4870*/  IMAD.MOV.U32 R5, RZ, RZ, 0x406fe000 ;  /* 0x406fe000ff057424 */ /* 0x000fe200078e00ff */
[----:B------:R-:W0:Y:S01]  /*4880*/  S2R R11, SR_TID.X ;  /* 0x00000000000b7919 */ /* 0x000e220000002100 */
[----:B------:R-:W0:Y:S01]  /*4890*/  LDCU UR4, c[0x0][0x360] ;  /* 0x00006c00ff0477ac */ /* 0x000e220008000800 */
[----:B------:R-:W-:-:S03]  /*48a0*/  DSETP.GT.AND P0, PT, R86, 1, PT ;  /* 0x3ff000005600742a */ /* 0x000fc60003f04000 */
[----:B------:R-:W-:-:S10]  /*48b0*/  DFMA R4, R86, R4, 0.5 ;  /* 0x3fe000005604742b */ /* 0x000fd40000000004 */
[----:B------:R-:W-:Y:S02]  /*48c0*/  FSEL R7, R5, 3.748046875, !P0 ;  /* 0x406fe00005077808 */ /* 0x000fe40004000000 */
[----:B------:R-:W-:-:S04]  /*48d0*/  FSEL R6, R4, RZ, !P0 ;  /* 0x000000ff04067208 */ /* 0x000fc80004000000 */
[----:B------:R-:W4:Y:S01]  /*48e0*/  F2I.U32.F64.TRUNC R7, R6 ;  /* 0x0000000600077311 */ /* 0x000f22000030d000 */
[----:B0-----:R-:W-:-:S04]  /*48f0*/  IMAD R5, R0, UR4, R11 ;  /* 0x0000000400057c24 */ /* 0x001fc8000f8e020b */
[----:B---3--:R-:W-:-:S05]  /*4900*/  IMAD.WIDE R4, R5, 0x3, R8 ;  /* 0x0000000305047825 */ /* 0x008fca00078e0208 */
[----:B-1----:R-:W-:Y:S04]  /*4910*/  STG.E.U8 desc[UR10][R4.64], R2 ;  /* 0x0000000204007986 */ /* 0x002fe8000c10110a */
[----:B--2---:R-:W-:Y:S04]  /*4920*/  STG.E.U8 desc[UR10][R4.64+0x1], R3 ;  /* 0x0000010304007986 */ /* 0x004fe8000c10110a */
[----:B----4-:R-:W-:Y:S01]  /*4930*/  STG.E.U8 desc[UR10][R4.64+0x2], R7 ;  /* 0x0000020704007986 */ /* 0x010fe2000c10110a */
[----:B------:R-:W-:Y:S05]  /*4940*/  EXIT ;  /* 0x000000000000794d */ /* 0x000fea0003800000 */
        .weak           $__internal_0_$__cuda_sm20_dblrcp_rn_slowpath_v3
        .type           $__internal_0_$__cuda_sm20_dblrcp_rn_slowpath_v3,@function
        .size           $__internal_0_$__cuda_sm20_dblrcp_rn_slowpath_v3,($__internal_1_$__cuda_sm20_div_rn_f64_full - $__internal_0_$__cuda_sm20_dblrcp_rn_slowpath_v3)
$__internal_0_$__cuda_sm20_dblrcp_rn_slowpath_v3:
[----:B------:R-:W-:-:S14]  /*4950*/  DSETP.GTU.AND P0, PT, |R2|, +INF , PT ;  /* 0x7ff000000200742a */ /* 0x000fdc0003f0c200 */
[----:B------:R-:W-:Y:S05]  /*4960*/  @P0 BRA `(.L_x_50) ;  /* 0x00000000007c0947 */ /* 0x000fea0003800000 */
[----:B------:R-:W-:-:S05]  /*4970*/  LOP3.LUT R0, R3, 0x7fffffff, RZ, 0xc0, !PT ;  /* 0x7fffffff03007812 */ /* 0x000fca00078ec0ff */
[----:B------:R-:W-:-:S05]  /*4980*/  VIADD R4, R0, 0xffffffff ;  /* 0xffffffff00047836 */ /* 0x000fca0000000000 */
[----:B------:R-:W-:-:S13]  /*4990*/  ISETP.GE.U32.AND P0, PT, R4, 0x7fefffff, PT ;  /* 0x7fefffff0400780c */ /* 0x000fda0003f06070 */
[----:B------:R-:W-:Y:S01]  /*49a0*/  @P0 LOP3.LUT R5, R3, 0x7ff00000, RZ, 0x3c, !PT ;  /* 0x7ff0000003050812 */ /* 0x000fe200078e3cff */
[----:B------:R-:W-:Y:S01]  /*49b0*/  @P0 IMAD.MOV.U32 R4, RZ, RZ, RZ ;  /* 0x000000ffff040224 */ /* 0x000fe200078e00ff */
[----:B------:R-:W-:Y:S06]  /*49c0*/  @P0 BRA `(.L_x_51) ;  /* 0x00000000006c0947 */ /* 0x000fec0003800000 */
[----:B------:R-:W-:-:S13]  /*49d0*/  ISETP.GE.U32.AND P0, PT, R0, 0x1000001, PT ;  /* 0x010000010000780c */ /* 0x000fda0003f06070 */
[----:B------:R-:W-:Y:S05]  /*49e0*/  @!P0 BRA `(.L_x_52) ;  /* 0x0000000000348947 */ /* 0x000fea0003800000 */
[----:B------:R-:W-:Y:S02]  /*49f0*/  VIADD R5, R3, 0xc0200000 ;  /* 0xc020000003057836 */ /* 0x000fe40000000000 */
[----:B------:R-:W-:Y:S02]  /*4a00*/  IMAD.MOV.U32 R4, RZ, RZ, R2 ;  /* 0x000000ffff047224 */ /* 0x000fe400078e0002 */
[----:B------:R-:W0:Y:S04]  /*4a10*/  MUFU.RCP64H R7, R5 ;  /* 0x0000000500077308 */ /* 0x000e280000001800 */
[----:B0-----:R-:W-:-:S08]  /*4a20*/  DFMA R8, -R4, R6, 1 ;  /* 0x3ff000000408742b */ /* 0x001fd00000000106 */
[----:B------:R-:W-:-:S08]  /*4a30*/  DFMA R8, R8, R8, R8 ;  /* 0x000000080808722b */ /* 0x000fd00000000008 */
[----:B------:R-:W-:-:S08]  /*4a40*/  DFMA R8, R6, R8, R6 ;  /* 0x000000080608722b */ /* 0x000fd00000000006 */
[----:B------:R-:W-:-:S08]  /*4a50*/  DFMA R6, -R4, R8, 1 ;  /* 0x3ff000000406742b */ /* 0x000fd00000000108 */
[----:B------:R-:W-:-:S08]  /*4a60*/  DFMA R6, R8, R6, R8 ;  /* 0x000000060806722b */ /* 0x000fd00000000008 */
[----:B------:R-:W-:-:S08]  /*4a70*/  DMUL R6, R6, 2.2250738585072013831e-308 ;  /* 0x0010000006067828 */ /* 0x000fd00000000000 */
[----:B------:R-:W-:-:S08]  /*4a80*/  DFMA R2, -R2, R6, 1 ;  /* 0x3ff000000202742b */ /* 0x000fd00000000106 */
[----:B------:R-:W-:-:S08]  /*4a90*/  DFMA R2, R2, R2, R2 ;  /* 0x000000020202722b */ /* 0x000fd00000000002 */
[----:B------:R-:W-:Y:S01]  /*4aa0*/  DFMA R4, R6, R2, R6 ;  /* 0x000000020604722b */ /* 0x000fe20000000006 */
[----:B------:R-:W-:Y:S10]  /*4ab0*/  BRA `(.L_x_51) ;  /* 0x0000000000307947 */ /* 0x000ff40003800000 */
.L_x_52:
[----:B------:R-:W-:Y:S01]  /*4ac0*/  DMUL R2, R2, 8.11296384146066816958e+31 ;  /* 0x4690000002027828 */ /* 0x000fe20000000000 */
[----:B------:R-:W-:-:S05]  /*4ad0*/  IMAD.MOV.U32 R4, RZ, RZ, R6 ;  /* 0x000000ffff047224 */ /* 0x000fca00078e0006 */
[----:B------:R-:W0:Y:S02]  /*4ae0*/  MUFU.RCP64H R5, R3 ;  /* 0x0000000300057308 */ /* 0x000e240000001800 */
[----:B0-----:R-:W-:-:S08]  /*4af0*/  DFMA R6, -R2, R4, 1 ;  /* 0x3ff000000206742b */ /* 0x001fd00000000104 */
[----:B------:R-:W-:-:S08]  /*4b00*/  DFMA R6, R6, R6, R6 ;  /* 0x000000060606722b */ /* 0x000fd00000000006 */
[----:B------:R-:W-:-:S08]  /*4b10*/  DFMA R6, R4, R6, R4 ;  /* 0x000000060406722b */ /* 0x000fd00000000004 */
[----:B------:R-:W-:-:S08]  /*4b20*/  DFMA R4, -R2, R6, 1 ;  /* 0x3ff000000204742b */ /* 0x000fd00000000106 */
[----:B------:R-:W-:-:S08]  /*4b30*/  DFMA R4, R6, R4, R6 ;  /* 0x000000040604722b */ /* 0x000fd00000000006 */
[----:B------:R-:W-:Y:S01]  /*4b40*/  DMUL R4, R4, 8.11296384146066816958e+31 ;  /* 0x4690000004047828 */ /* 0x000fe20000000000 */
[----:B------:R-:W-:Y:S10]  /*4b50*/  BRA `(.L_x_51) ;  /* 0x0000000000087947 */ /* 0x000ff40003800000 */
.L_x_50:
[----:B------:R-:W-:Y:S01]  /*4b60*/  LOP3.LUT R5, R3, 0x80000, RZ, 0xfc, !PT ;  /* 0x0008000003057812 */ /* 0x000fe200078efcff */
[----:B------:R-:W-:-:S07]  /*4b70*/  IMAD.MOV.U32 R4, RZ, RZ, R2 ;  /* 0x000000ffff047224 */ /* 0x000fce00078e0002 */
.L_x_51:
[----:B------:R-:W-:Y:S01]  /*4b80*/  IMAD.MOV.U32 R2, RZ, RZ, R10 ;  /* 0x000000ffff027224 */ /* 0x000fe200078e000a */
[----:B------:R-:W-:Y:S01]  /*4b90*/  MOV R6, R4 ;  /* 0x0000000400067202 */ /* 0x000fe20000000f00 */
[----:B------:R-:W-:Y:S02]  /*4ba0*/  IMAD.MOV.U32 R3, RZ, RZ, 0x0 ;  /* 0x00000000ff037424 */ /* 0x000fe400078e00ff */
[----:B------:R-:W-:Y:S02]  /*4bb0*/  IMAD.MOV.U32 R7, RZ, RZ, R5 ;  /* 0x000000ffff077224 */ /* 0x000fe400078e0005 */
[----:B------:R-:W-:Y:S05]  /*4bc0*/  RET.REL.NODEC R2 `(_Z13render_pixelsP17curandStateXORWOWPK5worldiiiP3pix) ;  /* 0xffffffb4020c7950 */ /* 0x000fea0003c3ffff */
        .weak           $__internal_1_$__cuda_sm20_div_rn_f64_full
        .type           $__internal_1_$__cuda_sm20_div_rn_f64_full,@function
        .size           $__internal_1_$__cuda_sm20_div_rn_f64_full,($__internal_2_$__cuda_sm20_dsqrt_rn_f64_mediumpath_v1 - $__internal_1_$__cuda_sm20_div_rn_f64_full)
$__internal_1_$__cuda_sm20_div_rn_f64_full:
[C---:B------:R-:W-:Y:S01]  /*4bd0*/  FSETP.GEU.AND P0, PT, |R13|.reuse, 1.469367938527859385e-39, PT ;  /* 0x001000000d00780b */ /* 0x040fe20003f0e200 */
[----:B------:R-:W-:Y:S01]  /*4be0*/  IMAD.MOV.U32 R20, RZ, RZ, 0x1 ;  /* 0x00000001ff147424 */ /* 0x000fe200078e00ff */
[C---:B------:R-:W-:Y:S01]  /*4bf0*/  LOP3.LUT R14, R13.reuse, 0x800fffff, RZ, 0xc0, !PT ;  /* 0x800fffff0d0e7812 */ /* 0x040fe200078ec0ff */
[----:B------:R-:W-:Y:S01]  /*4c00*/  IMAD.MOV.U32 R32, RZ, RZ, 0x1ca00000 ;  /* 0x1ca00000ff207424 */ /* 0x000fe200078e00ff */
[----:B------:R-:W-:Y:S02]  /*4c10*/  LOP3.LUT R26, R13, 0x7ff00000, RZ, 0xc0, !PT ;  /* 0x7ff000000d1a7812 */ /* 0x000fe400078ec0ff */
[----:B------:R-:W-:Y:S01]  /*4c20*/  LOP3.LUT R15, R14, 0x3ff00000, RZ, 0xfc, !PT ;  /* 0x3ff000000e0f7812 */ /* 0x000fe200078efcff */
[----:B------:R-:W-:Y:S01]  /*4c30*/  IMAD.MOV.U32 R14, RZ, RZ, R12 ;  /* 0x000000ffff0e7224 */ /* 0x000fe200078e000c */
[----:B------:R-:W-:-:S04]  /*4c40*/  LOP3.LUT R33, R29, 0x7ff00000, RZ, 0xc0, !PT ;  /* 0x7ff000001d217812 */ /* 0x000fc800078ec0ff */
[----:B------:R-:W-:Y:S01]  /*4c50*/  ISETP.GE.U32.AND P1, PT, R33, R26, PT ;  /* 0x0000001a2100720c */ /* 0x000fe20003f26070 */
[----:B------:R-:W-:Y:S01]  /*4c60*/  @!P0 DMUL R14, R12, 8.98846567431157953865e+307 ;  /* 0x7fe000000c0e8828 */ /* 0x000fe20000000000 */
[----:B------:R-:W-:-:S05]  /*4c70*/  IMAD.MOV.U32 R31, RZ, RZ, R33 ;  /* 0x000000ffff1f7224 */ /* 0x000fca00078e0021 */
[----:B------:R-:W0:Y:S02]  /*4c80*/  MUFU.RCP64H R21, R15 ;  /* 0x0000000f00157308 */ /* 0x000e240000001800 */
[----:B0-----:R-:W-:-:S08]  /*4c90*/  DFMA R22, R20, -R14, 1 ;  /* 0x3ff000001416742b */ /* 0x001fd0000000080e */
[----:B------:R-:W-:-:S08]  /*4ca0*/  DFMA R22, R22, R22, R22 ;  /* 0x000000161616722b */ /* 0x000fd00000000016 */
[----:B------:R-:W-:Y:S01]  /*4cb0*/  DFMA R22, R20, R22, R20 ;  /* 0x000000161416722b */ /* 0x000fe20000000014 */
[----:B------:R-:W-:Y:S01]  /*4cc0*/  SEL R21, R32, 0x63400000, !P1 ;  /* 0x6340000020157807 */ /* 0x000fe20004800000 */
[----:B------:R-:W-:Y:S01]  /*4cd0*/  IMAD.MOV.U32 R20, RZ, RZ, R28 ;  /* 0x000000ffff147224 */ /* 0x000fe200078e001c */
[----:B------:R-:W-:Y:S02]  /*4ce0*/  FSETP.GEU.AND P1, PT, |R29|, 1.469367938527859385e-39, PT ;  /* 0x001000001d00780b */ /* 0x000fe40003f2e200 */
[----:B------:R-:W-:-:S03]  /*4cf0*/  LOP3.LUT R21, R21, 0x800fffff, R29, 0xf8, !PT ;  /* 0x800fffff15157812 */ /* 0x000fc600078ef81d */
[----:B------:R-:W-:-:S08]  /*4d00*/  DFMA R24, R22, -R14, 1 ;  /* 0x3ff000001618742b */ /* 0x000fd0000000080e */
[----:B------:R-:W-:Y:S01]  /*4d10*/  DFMA R24, R22, R24, R22 ;  /* 0x000000181618722b */ /* 0x000fe20000000016 */
[----:B------:R-:W-:Y:S10]  /*4d20*/  @P1 BRA `(.L_x_53) ;  /* 0x0000000000201947 */ /* 0x000ff40003800000 */
[----:B------:R-:W-:Y:S01]  /*4d30*/  LOP3.LUT R0, R13, 0x7ff00000, RZ, 0xc0, !PT ;  /* 0x7ff000000d007812 */ /* 0x000fe200078ec0ff */
[----:B------:R-:W-:-:S03]  /*4d40*/  IMAD.MOV.U32 R22, RZ, RZ, RZ ;  /* 0x000000ffff167224 */ /* 0x000fc600078e00ff */
[----:B------:R-:W-:-:S04]  /*4d50*/  ISETP.GE.U32.AND P1, PT, R33, R0, PT ;  /* 0x000000002100720c */ /* 0x000fc80003f26070 */
[----:B------:R-:W-:-:S04]  /*4d60*/  SEL R23, R32, 0x63400000, !P1 ;  /* 0x6340000020177807 */ /* 0x000fc80004800000 */
[----:B------:R-:W-:-:S04]  /*4d70*/  LOP3.LUT R23, R23, 0x80000000, R29, 0xf8, !PT ;  /* 0x8000000017177812 */ /* 0x000fc800078ef81d */
[----:B------:R-:W-:-:S06]  /*4d80*/  LOP3.LUT R23, R23, 0x100000, RZ, 0xfc, !PT ;  /* 0x0010000017177812 */ /* 0x000fcc00078efcff */
[----:B------:R-:W-:-:S10]  /*4d90*/  DFMA R20, R20, 2, -R22 ;  /* 0x400000001414782b */ /* 0x000fd40000000816 */
[----:B------:R-:W-:-:S07]  /*4da0*/  LOP3.LUT R31, R21, 0x7ff00000, RZ, 0xc0, !PT ;  /* 0x7ff00000151f7812 */ /* 0x000fce00078ec0ff */
.L_x_53:
[----:B------:R-:W-:Y:S01]  /*4db0*/  IMAD.MOV.U32 R0, RZ, RZ, R26 ;  /* 0x000000ffff007224 */ /* 0x000fe200078e001a */
[----:B------:R-:W-:Y:S01]  /*4dc0*/  @!P0 LOP3.LUT R0, R15, 0x7ff00000, RZ, 0xc0, !PT ;  /* 0x7ff000000f008812 */ /* 0x000fe200078ec0ff */
[----:B------:R-:W-:Y:S01]  /*4dd0*/  VIADD R34, R31, 0xffffffff ;  /* 0xffffffff1f227836 */ /* 0x000fe20000000000 */
[----:B------:R-:W-:-:S03]  /*4de0*/  DMUL R22, R24, R20 ;  /* 0x0000001418167228 */ /* 0x000fc60000000000 */
[----:B------:R-:W-:Y:S01]  /*4df0*/  VIADD R35, R0, 0xffffffff ;  /* 0xffffffff00237836 */ /* 0x000fe20000000000 */
[----:B------:R-:W-:-:S04]  /*4e00*/  ISETP.GT.U32.AND P0, PT, R34, 0x7feffffe, PT ;  /* 0x7feffffe2200780c */ /* 0x000fc80003f04070 */
[----:B------:R-:W-:Y:S01]  /*4e10*/  ISETP.GT.U32.OR P0, PT, R35, 0x7feffffe, P0 ;  /* 0x7feffffe2300780c */ /* 0x000fe20000704470 */
[----:B------:R-:W-:-:S08]  /*4e20*/  DFMA R26, R22, -R14, R20 ;  /* 0x8000000e161a722b */ /* 0x000fd00000000014 */
[----:B------:R-:W-:-:S04]  /*4e30*/  DFMA R26, R24, R26, R22 ;  /* 0x0000001a181a722b */ /* 0x000fc80000000016 */
[----:B------:R-:W-:Y:S07]  /*4e40*/  @P0 BRA `(.L_x_54) ;  /* 0x00000000006c0947 */ /* 0x000fee0003800000 */
[----:B------:R-:W-:Y:S01]  /*4e50*/  LOP3.LUT R22, R13, 0x7ff00000, RZ, 0xc0, !PT ;  /* 0x7ff000000d167812 */ /* 0x000fe200078ec0ff */
[----:B------:R-:W-:-:S03]  /*4e60*/  IMAD.MOV.U32 R24, RZ, RZ, RZ ;  /* 0x000000ffff187224 */ /* 0x000fc600078e00ff */
[CC--:B------:R-:W-:Y:S02]  /*4e70*/  VIADDMNMX R0, R33.reuse, -R22.reuse, 0xb9600000, !PT ;  /* 0xb960000021007446 */ /* 0x0c0fe40007800916 */
[----:B------:R-:W-:Y:S02]  /*4e80*/  ISETP.GE.U32.AND P0, PT, R33, R22, PT ;  /* 0x000000162100720c */ /* 0x000fe40003f06070 */
[----:B------:R-:W-:Y:S02]  /*4e90*/  VIMNMX R0, PT, PT, R0, 0x46a00000, PT ;  /* 0x46a0000000007848 */ /* 0x000fe40003fe0100 */
[----:B------:R-:W-:-:S05]  /*4ea0*/  SEL R23, R32, 0x63400000, !P0 ;  /* 0x6340000020177807 */ /* 0x000fca0004000000 */
[----:B------:R-:W-:-:S05]  /*4eb0*/  IMAD.IADD R0, R0, 0x1, -R23 ;  /* 0x0000000100007824 */ /* 0x000fca00078e0a17 */
[----:B------:R-:W-:-:S06]  /*4ec0*/  IADD3 R25, PT, PT, R0, 0x7fe00000, RZ ;  /* 0x7fe0000000197810 */ /* 0x000fcc0007ffe0ff */
[----:B------:R-:W-:-:S10]  /*4ed0*/  DMUL R22, R26, R24 ;  /* 0x000000181a167228 */ /* 0x000fd40000000000 */
[----:B------:R-:W-:-:S13]  /*4ee0*/  FSETP.GTU.AND P0, PT, |R23|, 1.469367938527859385e-39, PT ;  /* 0x001000001700780b */ /* 0x000fda0003f0c200 */
[----:B------:R-:W-:Y:S05]  /*4ef0*/  @P0 BRA `(.L_x_55) ;  /* 0x0000000000940947 */ /* 0x000fea0003800000 */
[----:B------:R-:W-:Y:S01]  /*4f00*/  DFMA R14, R26, -R14, R20 ;  /* 0x8000000e1a0e722b */ /* 0x000fe20000000014 */
[----:B------:R-:W-:-:S09]  /*4f10*/  IMAD.MOV.U32 R24, RZ, RZ, RZ ;  /* 0x000000ffff187224 */ /* 0x000fd200078e00ff */
[C---:B------:R-:W-:Y:S02]  /*4f20*/  FSETP.NEU.AND P0, PT, R15.reuse, RZ, PT ;  /* 0x000000ff0f00720b */ /* 0x040fe40003f0d000 */
[----:B------:R-:W-:-:S04]  /*4f30*/  LOP3.LUT R21, R15, 0x80000000, R13, 0x48, !PT ;  /* 0x800000000f157812 */ /* 0x000fc800078e480d */
[----:B------:R-:W-:-:S07]  /*4f40*/  LOP3.LUT R25, R21, R25, RZ, 0xfc, !PT ;  /* 0x0000001915197212 */ /* 0x000fce00078efcff */
[----:B------:R-:W-:Y:S05]  /*4f50*/  @!P0 BRA `(.L_x_55) ;  /* 0x00000000007c8947 */ /* 0x000fea0003800000 */
[----:B------:R-:W-:Y:S01]  /*4f60*/  IMAD.MOV R13, RZ, RZ, -R0 ;  /* 0x000000ffff0d7224 */ /* 0x000fe200078e0a00 */
[----:B------:R-:W-:Y:S01]  /*4f70*/  DMUL.RP R24, R26, R24 ;  /* 0x000000181a187228 */ /* 0x000fe20000008000 */
[----:B------:R-:W-:-:S06]  /*4f80*/  IMAD.MOV.U32 R12, RZ, RZ, RZ ;  /* 0x000000ffff0c7224 */ /* 0x000fcc00078e00ff */
[----:B------:R-:W-:-:S03]  /*4f90*/  DFMA R12, R22, -R12, R26 ;  /* 0x8000000c160c722b */ /* 0x000fc6000000001a */
[----:B------:R-:W-:-:S03]  /*4fa0*/  LOP3.LUT R21, R25, R21, RZ, 0x3c, !PT ;  /* 0x0000001519157212 */ /* 0x000fc600078e3cff */
[----:B------:R-:W-:-:S04]  /*4fb0*/  IADD3 R12, PT, PT, -R0, -0x43300000, RZ ;  /* 0xbcd00000000c7810 */ /* 0x000fc80007ffe1ff */
[----:B------:R-:W-:-:S04]  /*4fc0*/  FSETP.NEU.AND P0, PT, |R13|, R12, PT ;  /* 0x0000000c0d00720b */ /* 0x000fc80003f0d200 */
[----:B------:R-:W-:Y:S02]  /*4fd0*/  FSEL R22, R24, R22, !P0 ;  /* 0x0000001618167208 */ /* 0x000fe40004000000 */
[----:B------:R-:W-:Y:S01]  /*4fe0*/  FSEL R23, R21, R23, !P0 ;  /* 0x0000001715177208 */ /* 0x000fe20004000000 */
[----:B------:R-:W-:Y:S06]  /*4ff0*/  BRA `(.L_x_55) ;  /* 0x0000000000547947 */ /* 0x000fec0003800000 */
.L_x_54:
[----:B------:R-:W-:-:S14]  /*5000*/  DSETP.NAN.AND P0, PT, R28, R28, PT ;  /* 0x0000001c1c00722a */ /* 0x000fdc0003f08000 */
[----:B------:R-:W-:Y:S05]  /*5010*/  @P0 BRA `(.L_x_56) ;  /* 0x0000000000440947 */ /* 0x000fea0003800000 */
[----:B------:R-:W-:-:S14]  /*5020*/  DSETP.NAN.AND P0, PT, R12, R12, PT ;  /* 0x0000000c0c00722a */ /* 0x000fdc0003f08000 */
[----:B------:R-:W-:Y:S05]  /*5030*/  @P0 BRA `(.L_x_57) ;  /* 0x0000000000300947 */ /* 0x000fea0003800000 */
[----:B------:R-:W-:Y:S01]  /*5040*/  ISETP.NE.AND P0, PT, R31, R0, PT ;  /* 0x000000001f00720c */ /* 0x000fe20003f05270 */
[----:B------:R-:W-:Y:S02]  /*5050*/  IMAD.MOV.U32 R22, RZ, RZ, 0x0 ;  /* 0x00000000ff167424 */ /* 0x000fe400078e00ff */
[----:B------:R-:W-:-:S10]  /*5060*/  IMAD.MOV.U32 R23, RZ, RZ, -0x80000 ;  /* 0xfff80000ff177424 */ /* 0x000fd400078e00ff */
[----:B------:R-:W-:Y:S05]  /*5070*/  @!P0 BRA `(.L_x_55) ;  /* 0x0000000000348947 */ /* 0x000fea0003800000 */
[----:B------:R-:W-:Y:S02]  /*5080*/  ISETP.NE.AND P0, PT, R31, 0x7ff00000, PT ;  /* 0x7ff000001f00780c */ /* 0x000fe40003f05270 */
[----:B------:R-:W-:Y:S02]  /*5090*/  LOP3.LUT R23, R29, 0x80000000, R13, 0x48, !PT ;  /* 0x800000001d177812 */ /* 0x000fe400078e480d */
[----:B------:R-:W-:-:S13]  /*50a0*/  ISETP.EQ.OR P0, PT, R0, RZ, !P0 ;  /* 0x000000ff0000720c */ /* 0x000fda0004702670 */
[----:B------:R-:W-:Y:S01]  /*50b0*/  @P0 LOP3.LUT R0, R23, 0x7ff00000, RZ, 0xfc, !PT ;  /* 0x7ff0000017000812 */ /* 0x000fe200078efcff */
[----:B------:R-:W-:Y:S02]  /*50c0*/  @!P0 IMAD.MOV.U32 R22, RZ, RZ, RZ ;  /* 0x000000ffff168224 */ /* 0x000fe400078e00ff */
[----:B------:R-:W-:Y:S02]  /*50d0*/  @P0 IMAD.MOV.U32 R22, RZ, RZ, RZ ;  /* 0x000000ffff160224 */ /* 0x000fe400078e00ff */
[----:B------:R-:W-:Y:S01]  /*50e0*/  @P0 IMAD.MOV.U32 R23, RZ, RZ, R0 ;  /* 0x000000ffff170224 */ /* 0x000fe200078e0000 */
[----:B------:R-:W-:Y:S06]  /*50f0*/  BRA `(.L_x_55) ;  /* 0x0000000000147947 */ /* 0x000fec0003800000 */
.L_x_57:
[----:B------:R-:W-:Y:S01]  /*5100*/  LOP3.LUT R23, R13, 0x80000, RZ, 0xfc, !PT ;  /* 0x000800000d177812 */ /* 0x000fe200078efcff */
[----:B------:R-:W-:Y:S01]  /*5110*/  IMAD.MOV.U32 R22, RZ, RZ, R12 ;  /* 0x000000ffff167224 */ /* 0x000fe200078e000c */
[----:B------:R-:W-:Y:S06]  /*5120*/  BRA `(.L_x_55) ;  /* 0x0000000000087947 */ /* 0x000fec0003800000 */
.L_x_56:
[----:B------:R-:W-:Y:S01]  /*5130*/  LOP3.LUT R23, R29, 0x80000, RZ, 0xfc, !PT ;  /* 0x000800001d177812 */ /* 0x000fe200078efcff */
[----:B------:R-:W-:-:S07]  /*5140*/  IMAD.MOV.U32 R22, RZ, RZ, R28 ;  /* 0x000000ffff167224 */ /* 0x000fce00078e001c */
.L_x_55:
[----:B------:R-:W-:Y:S02]  /*5150*/  IMAD.MOV.U32 R12, RZ, RZ, R30 ;  /* 0x000000ffff0c7224 */ /* 0x000fe400078e001e */
[----:B------:R-:W-:-:S04]  /*5160*/  IMAD.MOV.U32 R13, RZ, RZ, 0x0 ;  /* 0x00000000ff0d7424 */ /* 0x000fc800078e00ff */
[----:B------:R-:W-:Y:S05]  /*5170*/  RET.REL.NODEC R12 `(_Z13render_pixelsP17curandStateXORWOWPK5worldiiiP3pix) ;  /* 0xffffffac0ca07950 */ /* 0x000fea0003c3ffff */
        .weak           $__internal_2_$__cuda_sm20_dsqrt_rn_f64_mediumpath_v1
        .type           $__internal_2_$__cuda_sm20_dsqrt_rn_f64_mediumpath_v1,@function
        .size           $__internal_2_$__cuda_sm20_dsqrt_rn_f64_mediumpath_v1,(.L_x_74 - $__internal_2_$__cuda_sm20_dsqrt_rn_f64_mediumpath_v1)
$__internal_2_$__cuda_sm20_dsqrt_rn_f64_mediumpath_v1:
[----:B------:R-:W-:Y:S01]  /*5180*/  ISETP.GE.U32.AND P0, PT, R70, -0x3400000, PT ;  /* 0xfcc000004600780c */ /* 0x000fe20003f06070 */
[----:B------:R-:W-:Y:S01]  /*5190*/  BSSY.RECONVERGENT B1, `(.L_x_58) ;  /* 0x0000024000017945 */ /* 0x000fe20003800200 */
[----:B------:R-:W-:-:S11]  /*51a0*/  MOV R70, R78 ;  /* 0x0000004e00467202 */ /* 0x000fd60000000f00 */
[----:B------:R-:W-:Y:S05]  /*51b0*/  @!P0 BRA `(.L_x_59) ;  /* 0x0000000000208947 */ /* 0x000fea0003800000 */
[----:B------:R-:W-:-:S10]  /*51c0*/  DFMA.RM R74, R72, R74, R76 ;  /* 0x0000004a484a722b */ /* 0x000fd4000000404c */
[----:B------:R-:W-:-:S05]  /*51d0*/  IADD3 R72, P0, PT, R74, 0x1, RZ ;  /* 0x000000014a487810 */ /* 0x000fca0007f1e0ff */
[----:B------:R-:W-:-:S06]  /*51e0*/  IMAD.X R73, RZ, RZ, R75, P0 ;  /* 0x000000ffff497224 */ /* 0x000fcc00000e064b */
[----:B------:R-:W-:-:S08]  /*51f0*/  DFMA.RP R70, -R74, R72, R70 ;  /* 0x000000484a46722b */ /* 0x000fd00000008146 */
[----:B------:R-:W-:-:S06]  /*5200*/  DSETP.GT.AND P0, PT, R70, RZ, PT ;  /* 0x000000ff4600722a */ /* 0x000fcc0003f04000 */
[----:B------:R-:W-:Y:S02]  /*5210*/  FSEL R72, R72, R74, P0 ;  /* 0x0000004a48487208 */ /* 0x000fe40000000000 */
[----:B------:R-:W-:Y:S01]  /*5220*/  FSEL R73, R73, R75, P0 ;  /* 0x0000004b49497208 */ /* 0x000fe20000000000 */
[----:B------:R-:W-:Y:S06]  /*5230*/  BRA `(.L_x_60) ;  /* 0x0000000000647947 */ /* 0x000fec0003800000 */
.L_x_59:
[----:B------:R-:W-:-:S14]  /*5240*/  DSETP.NE.AND P0, PT, R70, RZ, PT ;  /* 0x000000ff4600722a */ /* 0x000fdc0003f05000 */
[----:B------:R-:W-:Y:S05]  /*5250*/  @!P0 BRA `(.L_x_61) ;  /* 0x0000000000588947 */ /* 0x000fea0003800000 */
[----:B------:R-:W-:-:S13]  /*5260*/  ISETP.GE.AND P0, PT, R71, RZ, PT ;  /* 0x000000ff4700720c */ /* 0x000fda0003f06270 */
[----:B------:R-:W-:Y:S02]  /*5270*/  @!P0 IMAD.MOV.U32 R72, RZ, RZ, 0x0 ;  /* 0x00000000ff488424 */ /* 0x000fe400078e00ff */
[----:B------:R-:W-:Y:S01]  /*5280*/  @!P0 IMAD.MOV.U32 R73, RZ, RZ, -0x80000 ;  /* 0xfff80000ff498424 */ /* 0x000fe200078e00ff */
[----:B------:R-:W-:Y:S06]  /*5290*/  @!P0 BRA `(.L_x_60) ;  /* 0x00000000004c8947 */ /* 0x000fec0003800000 */
[----:B------:R-:W-:-:S13]  /*52a0*/  ISETP.GT.AND P0, PT, R71, 0x7fefffff, PT ;  /* 0x7fefffff4700780c */ /* 0x000fda0003f04270 */
[----:B------:R-:W-:Y:S05]  /*52b0*/  @P0 BRA `(.L_x_61) ;  /* 0x0000000000400947 */ /* 0x000fea0003800000 */
[----:B------:R-:W-:Y:S01]  /*52c0*/  DMUL R70, R70, 8.11296384146066816958e+31 ;  /* 0x4690000046467828 */ /* 0x000fe20000000000 */
[----:B------:R-:W-:Y:S02]  /*52d0*/  IMAD.MOV.U32 R72, RZ, RZ, RZ ;  /* 0x000000ffff487224 */ /* 0x000fe400078e00ff */
[----:B------:R-:W-:Y:S02]  /*52e0*/  IMAD.MOV.U32 R76, RZ, RZ, 0x0 ;  /* 0x00000000ff4c7424 */ /* 0x000fe400078e00ff */
[----:B------:R-:W-:Y:S01]  /*52f0*/  IMAD.MOV.U32 R77, RZ, RZ, 0x3fd80000 ;  /* 0x3fd80000ff4d7424 */ /* 0x000fe200078e00ff */
[----:B------:R-:W0:Y:S02]  /*5300*/  MUFU.RSQ64H R73, R71 ;  /* 0x0000004700497308 */ /* 0x000e240000001c00 */
[----:B0-----:R-:W-:-:S08]  /*5310*/  DMUL R74, R72, R72 ;  /* 0x00000048484a7228 */ /* 0x001fd00000000000 */
[----:B------:R-:W-:-:S08]  /*5320*/  DFMA R74, R70, -R74, 1 ;  /* 0x3ff00000464a742b */ /* 0x000fd0000000084a */
[----:B------:R-:W-:Y:S02]  /*5330*/  DFMA R76, R74, R76, 0.5 ;  /* 0x3fe000004a4c742b */ /* 0x000fe4000000004c */
[----:B------:R-:W-:-:S08]  /*5340*/  DMUL R74, R72, R74 ;  /* 0x0000004a484a7228 */ /* 0x000fd00000000000 */
[----:B------:R-:W-:-:S08]  /*5350*/  DFMA R74, R76, R74, R72 ;  /* 0x0000004a4c4a722b */ /* 0x000fd00000000048 */
[----:B------:R-:W-:Y:S02]  /*5360*/  DMUL R72, R70, R74 ;  /* 0x0000004a46487228 */ /* 0x000fe40000000000 */
[----:B------:R-:W-:-:S06]  /*5370*/  VIADD R75, R75, 0xfff00000 ;  /* 0xfff000004b4b7836 */ /* 0x000fcc0000000000 */
[----:B------:R-:W-:-:S08]  /*5380*/  DFMA R76, R72, -R72, R70 ;  /* 0x80000048484c722b */ /* 0x000fd00000000046 */
[----:B------:R-:W-:-:S10]  /*5390*/  DFMA R72, R74, R76, R72 ;  /* 0x0000004c4a48722b */ /* 0x000fd40000000048 */
[----:B------:R-:W-:Y:S01]  /*53a0*/  VIADD R73, R73, 0xfcb00000 ;  /* 0xfcb0000049497836 */ /* 0x000fe20000000000 */
[----:B------:R-:W-:Y:S06]  /*53b0*/  BRA `(.L_x_60) ;  /* 0x0000000000047947 */ /* 0x000fec0003800000 */
.L_x_61:
[----:B------:R-:W-:-:S11]  /*53c0*/  DADD R72, R70, R70 ;  /* 0x0000000046487229 */ /* 0x000fd60000000046 */
.L_x_60:
[----:B------:R-:W-:Y:S05]  /*53d0*/  BSYNC.RECONVERGENT B1 ;  /* 0x0000000000017941 */ /* 0x000fea0003800200 */
.L_x_58:
[----:B------:R-:W-:Y:S02]  /*53e0*/  IMAD.MOV.U32 R70, RZ, RZ, R0 ;  /* 0x000000ffff467224 */ /* 0x000fe400078e0000 */
[----:B------:R-:W-:Y:S02]  /*53f0*/  IMAD.MOV.U32 R71, RZ, RZ, 0x0 ;  /* 0x00000000ff477424 */ /* 0x000fe400078e00ff */
[----:B------:R-:W-:Y:S02]  /*5400*/  IMAD.MOV.U32 R86, RZ, RZ, R72 ;  /* 0x000000ffff567224 */ /* 0x000fe400078e0048 */
[----:B------:R-:W-:Y:S01]  /*5410*/  IMAD.MOV.U32 R87, RZ, RZ, R73 ;  /* 0x000000ffff577224 */ /* 0x000fe200078e0049 */
[----:B------:R-:W-:Y:S06]  /*5420*/  RET.REL.NODEC R70 `(_Z13render_pixelsP17curandStateXORWOWPK5worldiiiP3pix) ;  /* 0xffffffa846f47950 */ /* 0x000fec0003c3ffff */
.L_x_62:
[----:B------:R-:W-:-:S00]  /*5430*/  BRA `(.L_x_62) ;  /* 0xfffffffc00fc7947 */ /* 0x000fc0000383ffff */
[----:B------:R-:W-:-:S00]  /*5440*/  NOP ;  /* 0x0000000000007918 */ /* 0x000fc00000000000 */
        /* <DEDUP_REMOVED lines=11> */
.L_x_74:


//--------------------- .text._Z12setup_kernelP17curandStateXORWOW --------------------------
	.section	.text._Z12setup_kernelP17curandStateXORWOW,"ax",@progbits
	.align	128
        .global         _Z12setup_kernelP17curandStateXORWOW
        .type           _Z12setup_kernelP17curandStateXORWOW,@function
        .size           _Z12setup_kernelP17curandStateXORWOW,(.L_x_76 - _Z12setup_kernelP17curandStateXORWOW)
        .other          _Z12setup_kernelP17curandStateXORWOW,@"STO_CUDA_ENTRY STV_DEFAULT"
_Z12setup_kernelP17curandStateXORWOW:
.text._Z12setup_kernelP17curandStateXORWOW:
[----:B------:R-:W-:Y:S01]  /*0000*/  LDC R1, c[0x0][0x37c] ;  /* 0x0000df00ff017b82 */ /* 0x000fe20000000800 */
[----:B------:R-:W0:Y:S07]  /*0010*/  S2R R13, SR_TID.X ;  /* 0x00000000000d7919 */ /* 0x000e2e0000002100 */
[----:B------:R-:W1:Y:S01]  /*0020*/  LDC.64 R6, c[0x0][0x380] ;  /* 0x0000e000ff067b82 */ /* 0x000e620000000a00 */
[----:B------:R-:W0:Y:S01]  /*0030*/  LDCU UR6, c[0x0][0x360] ;  /* 0x00006c00ff0677ac */ /* 0x000e220008000800 */
[----:B------:R-:W-:Y:S01]  /*0040*/  IMAD.MOV.U32 R2, RZ, RZ, 0x3198c20f ;  /* 0x3198c20fff027424 */ /* 0x000fe200078e00ff */
[----:B------:R-:W0:Y:S01]  /*0050*/  S2R R0, SR_CTAID.X ;  /* 0x0000000000007919 */ /* 0x000e220000002500 */
[----:B------:R-:W-:Y:S01]  /*0060*/  IMAD.MOV.U32 R3, RZ, RZ, 0x5efdb30c ;  /* 0x5efdb30cff037424 */ /* 0x000fe200078e00ff */
[----:B------:R-:W2:Y:S01]  /*0070*/  LDCU.64 UR4, c[0x0][0x358] ;  /* 0x00006b00ff0477ac */ /* 0x000ea20008000a00 */
[----:B------:R-:W-:Y:S01]  /*0080*/  IMAD.MOV.U32 R4, RZ, RZ, 0x423bb012 ;  /* 0x423bb012ff047424 */ /* 0x000fe200078e00ff */
[----:B------:R-:W-:Y:S01]  /*0090*/  BSSY.RECONVERGENT B0, `(.L_x_63) ;  /* 0x00000db000007945 */ /* 0x000fe20003800200 */
[----:B------:R-:W-:-:S02]  /*00a0*/  IMAD.MOV.U32 R5, RZ, RZ, -0x75bd8fc ;  /* 0xf8a42704ff057424 */ /* 0x000fc400078e00ff */
[----:B------:R-:W-:Y:S02]  /*00b0*/  IMAD.MOV.U32 R8, RZ, RZ, -0x23270784 ;  /* 0xdcd8f87cff087424 */ /* 0x000fe400078e00ff */
[----:B------:R-:W-:Y:S02]  /*00c0*/  IMAD.MOV.U32 R9, RZ, RZ, 0x57fa2510 ;  /* 0x57fa2510ff097424 */ /* 0x000fe400078e00ff */
[----:B0-----:R-:W-:-:S04]  /*00d0*/  IMAD R13, R0, UR6, R13 ;  /* 0x00000006000d7c24 */ /* 0x001fc8000f8e020d */
[C---:B-1----:R-:W-:Y:S01]  /*00e0*/  IMAD.WIDE R6, R13.reuse, 0x30, R6 ;  /* 0x000000300d067825 */ /* 0x042fe200078e0206 */
[----:B------:R-:W-:-:S04]  /*00f0*/  ISETP.NE.AND P0, PT, R13, RZ, PT ;  /* 0x000000ff0d00720c */ /* 0x000fc80003f05270 */
[----:B--2---:R0:W-:Y:S04]  /*0100*/  STG.E.64 desc[UR4][R6.64], R2 ;  /* 0x0000000206007986 */ /* 0x0041e8000c101b04 */
[----:B------:R0:W-:Y:S04]  /*0110*/  STG.E.64 desc[UR4][R6.64+0x8], R4 ;  /* 0x0000080406007986 */ /* 0x0001e8000c101b04 */
[----:B------:R0:W-:Y:S01]  /*0120*/  STG.E.64 desc[UR4][R6.64+0x10], R8 ;  /* 0x0000100806007986 */ /* 0x0001e2000c101b04 */
[----:B------:R-:W-:Y:S05]  /*0130*/  @!P0 BRA `(.L_x_64) ;  /* 0x0000000c00408947 */ /* 0x000fea0003800000 */
[----:B------:R-:W-:Y:S01]  /*0140*/  SHF.R.S32.HI R0, RZ, 0x1f, R13 ;  /* 0x0000001fff007819 */ /* 0x000fe2000001140d */
[----:B------:R-:W-:-:S07]  /*0150*/  IMAD.MOV.U32 R12, RZ, RZ, RZ ;  /* 0x000000ffff0c7224 */ /* 0x000fce00078e00ff */
.L_x_70:
[----:B0-----:R-:W-:Y:S01]  /*0160*/  LOP3.LUT R2, R13, 0x3, RZ, 0xc0, !PT ;  /* 0x000000030d027812 */ /* 0x001fe200078ec0ff */
[----:B------:R-:W-:Y:S03]  /*0170*/  BSSY.RECONVERGENT B1, `(.L_x_65) ;  /* 0x00000c6000017945 */ /* 0x000fe60003800200 */
[----:B------:R-:W-:-:S04]  /*0180*/  ISETP.NE.U32.AND P0, PT, R2, RZ, PT ;  /* 0x000000ff0200720c */ /* 0x000fc80003f05070 */
[----:B------:R-:W-:-:S13]  /*0190*/  ISETP.NE.AND.EX P0, PT, RZ, RZ, PT, P0 ;  /* 0x000000ffff00720c */ /* 0x000fda0003f05300 */
[----:B------:R-:W-:Y:S05]  /*01a0*/  @!P0 BRA `(.L_x_66) ;  /* 0x0000000c00088947 */ /* 0x000fea0003800000 */
[----:B------:R-:W0:Y:S01]  /*01b0*/  LDC.64 R8, c[0x4][RZ] ;  /* 0x01000000ff087b82 */ /* 0x000e220000000a00 */
[----:B------:R-:W-:Y:S02]  /*01c0*/  IMAD.MOV.U32 R14, RZ, RZ, RZ ;  /* 0x000000ffff0e7224 */ /* 0x000fe400078e00ff */
[----:B0-----:R-:W-:-:S07]  /*01d0*/  IMAD.WIDE.U32 R8, R12, 0xc80, R8 ;  /* 0x00000c800c087825 */ /* 0x001fce00078e0008 */
.L_x_69:
[----:B0-----:R-:W-:Y:S01]  /*01e0*/  IMAD.MOV.U32 R15, RZ, RZ, RZ ;  /* 0x000000ffff0f7224 */ /* 0x001fe200078e00ff */
[----:B------:R-:W-:Y:S01]  /*01f0*/  CS2R R2, SRZ ;  /* 0x0000000000027805 */ /* 0x000fe2000001ff00 */
[----:B------:R-:W-:Y:S01]  /*0200*/  IMAD.MOV.U32 R17, RZ, RZ, RZ ;  /* 0x000000ffff117224 */ /* 0x000fe200078e00ff */
[----:B------:R-:W-:-:S07]  /*0210*/  CS2R R4, SRZ ;  /* 0x0000000000047805 */ /* 0x000fce000001ff00 */
.L_x_68:
[----:B------:R-:W-:-:S05]  /*0220*/  IMAD.WIDE.U32 R10, R17, 0x4, R6 ;  /* 0x00000004110a7825 */ /* 0x000fca00078e0006 */
[----:B------:R0:W5:Y:S01]  /*0230*/  LDG.E R16, desc[UR4][R10.64+0x4] ;  /* 0x000004040a107981 */ /* 0x000162000c1e1900 */
[----:B------:R-:W-:-:S07]  /*0240*/  IMAD.MOV.U32 R19, RZ, RZ, RZ ;  /* 0x000000ffff137224 */ /* 0x000fce00078e00ff */
.L_x_67:
[----:B-----5:R-:W-:Y:S01]  /*0250*/  SHF.R.U32.HI R24, RZ, R19, R16 ;  /* 0x00000013ff187219 */ /* 0x020fe20000011610 */
[----:B0-----:R-:W-:-:S03]  /*0260*/  IMAD.SHL.U32 R10, R17, 0x20, RZ ;  /* 0x00000020110a7824 */ /* 0x001fc600078e00ff */
[----:B------:R-:W-:Y:S01]  /*0270*/  LOP3.LUT R11, R24, 0x1, RZ, 0xc0, !PT ;  /* 0x00000001180b7812 */ /* 0x000fe200078ec0ff */
[----:B------:R-:W-:-:S03]  /*0280*/  IMAD.IADD R10, R10, 0x1, R19 ;  /* 0x000000010a0a7824 */ /* 0x000fc600078e0213 */
[----:B------:R-:W-:Y:S01]  /*0290*/  ISETP.NE.U32.AND P0, PT, R11, 0x1, PT ;  /* 0x000000010b00780c */ /* 0x000fe20003f05070 */
[----:B------:R-:W-:-:S03]  /*02a0*/  IMAD R11, R10, 0x5, RZ ;  /* 0x000000050a0b7824 */ /* 0x000fc600078e02ff */
[----:B------:R-:W-:Y:S01]  /*02b0*/  R2P PR, R24, 0x7e ;  /* 0x0000007e18007804 */ /* 0x000fe20000000000 */
[----:B------:R-:W-:-:S08]  /*02c0*/  IMAD.WIDE.U32 R10, R11, 0x4, R8 ;  /* 0x000000040b0a7825 */ /* 0x000fd000078e0008 */
[----:B------:R-:W2:Y:S04]  /*02d0*/  @!P0 LDG.E R18, desc[UR4][R10.64] ;  /* 0x000000040a128981 */ /* 0x000ea8000c1e1900 */
[----:B------:R-:W3:Y:S04]  /*02e0*/  @!P0 LDG.E R20, desc[UR4][R10.64+0x10] ;  /* 0x000010040a148981 */ /* 0x000ee8000c1e1900 */
[----:B------:R-:W4:Y:S04]  /*02f0*/  @P1 LDG.E R22, desc[UR4][R10.64+0x14] ;  /* 0x000014040a161981 */ /* 0x000f28000c1e1900 */
[----:B------:R-:W4:Y:S04]  /*0300*/  @P2 LDG.E R26, desc[UR4][R10.64+0x28] ;  /* 0x000028040a1a2981 */ /* 0x000f28000c1e1900 */
[----:B------:R-:W4:Y:S04]  /*0310*/  @!P0 LDG.E R21, desc[UR4][R10.64+0x4] ;  /* 0x000004040a158981 */ /* 0x000f28000c1e1900 */
[----:B------:R-:W4:Y:S04]  /*0320*/  @!P0 LDG.E R23, desc[UR4][R10.64+0xc] ;  /* 0x00000c040a178981 */ /* 0x000f28000c1e1900 */
[----:B------:R-:W4:Y:S04]  /*0330*/  @P1 LDG.E R25, desc[UR4][R10.64+0x18] ;  /* 0x000018040a191981 */ /* 0x000f28000c1e1900 */
[----:B------:R-:W4:Y:S04]  /*0340*/  @P3 LDG.E R28, desc[UR4][R10.64+0x3c] ;  /* 0x00003c040a1c3981 */ /* 0x000f28000c1e1900 */
[----:B------:R-:W4:Y:S01]  /*0350*/  @P6 LDG.E R27, desc[UR4][R10.64+0x7c] ;  /* 0x00007c040a1b6981 */ /* 0x000f22000c1e1900 */
[----:B--2---:R-:W-:-:S03]  /*0360*/  @!P0 LOP3.LUT R15, R15, R18, RZ, 0x3c, !PT ;  /* 0x000000120f0f8212 */ /* 0x004fc600078e3cff */
[----:B------:R-:W2:Y:S01]  /*0370*/  @!P0 LDG.E R18, desc[UR4][R10.64+0x8] ;  /* 0x000008040a128981 */ /* 0x000ea2000c1e1900 */
[----:B---3--:R-:W-:-:S03]  /*0380*/  @!P0 LOP3.LUT R3, R3, R20, RZ, 0x3c, !PT ;  /* 0x0000001403038212 */ /* 0x008fc600078e3cff */
[----:B------:R-:W3:Y:S01]  /*0390*/  @P1 LDG.E R20, desc[UR4][R10.64+0x24] ;  /* 0x000024040a141981 */ /* 0x000ee2000c1e1900 */
[----:B----4-:R-:W-:-:S03]  /*03a0*/  @P1 LOP3.LUT R15, R15, R22, RZ, 0x3c, !PT ;  /* 0x000000160f0f1212 */ /* 0x010fc600078e3cff */
[----:B------:R-:W4:Y:S01]  /*03b0*/  @P2 LDG.E R22, desc[UR4][R10.64+0x38] ;  /* 0x000038040a162981 */ /* 0x000f22000c1e1900 */
[----:B------:R-:W-:-:S03]  /*03c0*/  @P2 LOP3.LUT R15, R15, R26, RZ, 0x3c, !PT ;  /* 0x0000001a0f0f2212 */ /* 0x000fc600078e3cff */
[----:B------:R-:W4:Y:S01]  /*03d0*/  @P4 LDG.E R26, desc[UR4][R10.64+0x50] ;  /* 0x000050040a1a4981 */ /* 0x000f22000c1e1900 */
[----:B------:R-:W-:-:S03]  /*03e0*/  @!P0 LOP3.LUT R4, R4, R21, RZ, 0x3c, !PT ;  /* 0x0000001504048212 */ /* 0x000fc600078e3cff */
[----:B------:R-:W4:Y:S01]  /*03f0*/  @P1 LDG.E R21, desc[UR4][R10.64+0x20] ;  /* 0x000020040a151981 */ /* 0x000f22000c1e1900 */
[----:B------:R-:W-:-:S03]  /*0400*/  @!P0 LOP3.LUT R2, R2, R23, RZ, 0x3c, !PT ;  /* 0x0000001702028212 */ /* 0x000fc600078e3cff */
[----:B------:R-:W4:Y:S01]  /*0410*/  @P2 LDG.E R23, desc[UR4][R10.64+0x2c] ;  /* 0x00002c040a172981 */ /* 0x000f22000c1e1900 */
[----:B------:R-:W-:-:S03]  /*0420*/  @P1 LOP3.LUT R4, R4, R25, RZ, 0x3c, !PT ;  /* 0x0000001904041212 */ /* 0x000fc600078e3cff */
[----:B------:R-:W4:Y:S01]  /*0430*/  @P2 LDG.E R25, desc[UR4][R10.64+0x34] ;  /* 0x000034040a192981 */ /* 0x000f22000c1e1900 */
[----:B--2---:R-:W-:-:S03]  /*0440*/  @!P0 LOP3.LUT R5, R5, R18, RZ, 0x3c, !PT ;  /* 0x0000001205058212 */ /* 0x004fc600078e3cff */
[----:B------:R-:W2:Y:S01]  /*0450*/  @P1 LDG.E R18, desc[UR4][R10.64+0x1c] ;  /* 0x00001c040a121981 */ /* 0x000ea2000c1e1900 */
[----:B---3--:R-:W-:-:S03]  /*0460*/  @P1 LOP3.LUT R3, R3, R20, RZ, 0x3c, !PT ;  /* 0x0000001403031212 */ /* 0x008fc600078e3cff */
[----:B------:R-:W3:Y:S01]  /*0470*/  @P2 LDG.E R20, desc[UR4][R10.64+0x30] ;  /* 0x000030040a142981 */ /* 0x000ee2000c1e1900 */
[----:B----4-:R-:W-:-:S03]  /*0480*/  @P2 LOP3.LUT R3, R3, R22, RZ, 0x3c, !PT ;  /* 0x0000001603032212 */ /* 0x010fc600078e3cff */
[----:B------:R-:W4:Y:S01]  /*0490*/  @P3 LDG.E R22, desc[UR4][R10.64+0x4c] ;  /* 0x00004c040a163981 */ /* 0x000f22000c1e1900 */
[----:B------:R-:W-:-:S04]  /*04a0*/  @P3 LOP3.LUT R15, R15, R28, RZ, 0x3c, !PT ;  /* 0x0000001c0f0f3212 */ /* 0x000fc800078e3cff */
[----:B------:R-:W-:Y:S02]  /*04b0*/  @P4 LOP3.LUT R15, R15, R26, RZ, 0x3c, !PT ;  /* 0x0000001a0f0f4212 */ /* 0x000fe400078e3cff */
[----:B------:R-:W-:Y:S01]  /*04c0*/  @P1 LOP3.LUT R2, R2, R21, RZ, 0x3c, !PT ;  /* 0x0000001502021212 */ /* 0x000fe200078e3cff */
[----:B------:R-:W4:Y:S04]  /*04d0*/  @P5 LDG.E R26, desc[UR4][R10.64+0x64] ;  /* 0x000064040a1a5981 */ /* 0x000f28000c1e1900 */
[----:B------:R-:W4:Y:S01]  /*04e0*/  @P3 LDG.E R21, desc[UR4][R10.64+0x40] ;  /* 0x000040040a153981 */ /* 0x000f22000c1e1900 */
[----:B------:R-:W-:Y:S02]  /*04f0*/  @P2 LOP3.LUT R4, R4, R23, RZ, 0x3c, !PT ;  /* 0x0000001704042212 */ /* 0x000fe400078e3cff */
[----:B------:R-:W-:Y:S01]  /*0500*/  @P2 LOP3.LUT R2, R2, R25, RZ, 0x3c, !PT ;  /* 0x0000001902022212 */ /* 0x000fe200078e3cff */
[----:B------:R-:W4:Y:S04]  /*0510*/  @P3 LDG.E R23, desc[UR4][R10.64+0x48] ;  /* 0x000048040a173981 */ /* 0x000f28000c1e1900 */
[----:B------:R-:W4:Y:S01]  /*0520*/  @P4 LDG.E R25, desc[UR4][R10.64+0x54] ;  /* 0x000054040a194981 */ /* 0x000f22000c1e1900 */
[----:B--2---:R-:W-:-:S03]  /*0530*/  @P1 LOP3.LUT R5, R5, R18, RZ, 0x3c, !PT ;  /* 0x0000001205051212 */ /* 0x004fc600078e3cff */
[----:B------:R-:W2:Y:S01]  /*0540*/  @P3 LDG.E R18, desc[UR4][R10.64+0x44] ;  /* 0x000044040a123981 */ /* 0x000ea2000c1e1900 */
[----:B---3--:R-:W-:-:S03]  /*0550*/  @P2 LOP3.LUT R5, R5, R20, RZ, 0x3c, !PT ;  /* 0x0000001405052212 */ /* 0x008fc600078e3cff */
[----:B------:R-:W3:Y:S01]  /*0560*/  @P4 LDG.E R20, desc[UR4][R10.64+0x58] ;  /* 0x000058040a144981 */ /* 0x000ee2000c1e1900 */
[----:B----4-:R-:W-:-:S03]  /*0570*/  @P3 LOP3.LUT R3, R3, R22, RZ, 0x3c, !PT ;  /* 0x0000001603033212 */ /* 0x010fc600078e3cff */
[----:B------:R-:W4:Y:S01]  /*0580*/  @P4 LDG.E R22, desc[UR4][R10.64+0x60] ;  /* 0x000060040a164981 */ /* 0x000f22000c1e1900 */
[----:B------:R-:W-:Y:S02]  /*0590*/  LOP3.LUT P0, RZ, R24, 0x80, RZ, 0xc0, !PT ;  /* 0x0000008018ff7812 */ /* 0x000fe4000780c0ff */
[----:B------:R-:W-:Y:S02]  /*05a0*/  @P5 LOP3.LUT R15, R15, R26, RZ, 0x3c, !PT ;  /* 0x0000001a0f0f5212 */ /* 0x000fe400078e3cff */
[----:B------:R-:W4:Y:S01]  /*05b0*/  @P6 LDG.E R26, desc[UR4][R10.64+0x78] ;  /* 0x000078040a1a6981 */ /* 0x000f22000c1e1900 */
[----:B------:R-:W-:-:S03]  /*05c0*/  @P3 LOP3.LUT R4, R4, R21, RZ, 0x3c, !PT ;  /* 0x0000001504043212 */ /* 0x000fc600078e3cff */
[----:B------:R-:W4:Y:S01]  /*05d0*/  @P4 LDG.E R21, desc[UR4][R10.64+0x5c] ;  /* 0x00005c040a154981 */ /* 0x000f22000c1e1900 */
[----:B------:R-:W-:-:S03]  /*05e0*/  @P3 LOP3.LUT R2, R2, R23, RZ, 0x3c, !PT ;  /* 0x0000001702023212 */ /* 0x000fc600078e3cff */
[----:B------:R-:W4:Y:S01]  /*05f0*/  @P5 LDG.E R23, desc[UR4][R10.64+0x68] ;  /* 0x000068040a175981 */ /* 0x000f22000c1e1900 */
[----:B------:R-:W-:-:S03]  /*0600*/  @P4 LOP3.LUT R4, R4, R25, RZ, 0x3c, !PT ;  /* 0x0000001904044212 */ /* 0x000fc600078e3cff */
[----:B------:R-:W4:Y:S01]  /*0610*/  @P5 LDG.E R25, desc[UR4][R10.64+0x70] ;  /* 0x000070040a195981 */ /* 0x000f22000c1e1900 */
[----:B--2---:R-:W-:-:S03]  /*0620*/  @P3 LOP3.LUT R5, R5, R18, RZ, 0x3c, !PT ;  /* 0x0000001205053212 */ /* 0x004fc600078e3cff */
[----:B------:R-:W2:Y:S01]  /*0630*/  @P5 LDG.E R18, desc[UR4][R10.64+0x6c] ;  /* 0x00006c040a125981 */ /* 0x000ea2000c1e1900 */
[----:B---3--:R-:W-:-:S03]  /*0640*/  @P4 LOP3.LUT R5, R5, R20, RZ, 0x3c, !PT ;  /* 0x0000001405054212 */ /* 0x008fc600078e3cff */
[----:B------:R-:W3:Y:S01]  /*0650*/  @P5 LDG.E R20, desc[UR4][R10.64+0x74] ;  /* 0x000074040a145981 */ /* 0x000ee2000c1e1900 */
[----:B----4-:R-:W-:-:S03]  /*0660*/  @P4 LOP3.LUT R3, R3, R22, RZ, 0x3c, !PT ;  /* 0x0000001603034212 */ /* 0x010fc600078e3cff */
[----:B------:R-:W4:Y:S01]  /*0670*/  @P0 LDG.E R22, desc[UR4][R10.64+0x8c] ;  /* 0x00008c040a160981 */ /* 0x000f22000c1e1900 */
[----:B------:R-:W-:-:S03]  /*0680*/  @P6 LOP3.LUT R15, R15, R26, RZ, 0x3c, !PT ;  /* 0x0000001a0f0f6212 */ /* 0x000fc600078e3cff */
        /* <DEDUP_REMOVED lines=13> */
[----:B------:R-:W-:Y:S02]  /*0760*/  @P6 LOP3.LUT R4, R4, R27, RZ, 0x3c, !PT ;  /* 0x0000001b04046212 */ /* 0x000fe400078e3cff */
[----:B------:R-:W-:Y:S02]  /*0770*/  @P6 LOP3.LUT R2, R2, R21, RZ, 0x3c, !PT ;  /* 0x0000001502026212 */ /* 0x000fe400078e3cff */
[----:B------:R-:W-:Y:S02]  /*0780*/  @P0 LOP3.LUT R4, R4, R23, RZ, 0x3c, !PT ;  /* 0x0000001704040212 */ /* 0x000fe400078e3cff */
[----:B------:R-:W-:Y:S02]  /*0790*/  @P0 LOP3.LUT R2, R2, R25, RZ, 0x3c, !PT ;  /* 0x0000001902020212 */ /* 0x000fe400078e3cff */
[----:B--2---:R-:W-:Y:S02]  /*07a0*/  @P6 LOP3.LUT R5, R5, R18, RZ, 0x3c, !PT ;  /* 0x0000001205056212 */ /* 0x004fe400078e3cff */
[----:B---3--:R-:W-:-:S02]  /*07b0*/  @P6 LOP3.LUT R3, R3, R20, RZ, 0x3c, !PT ;  /* 0x0000001403036212 */ /* 0x008fc400078e3cff */
[----:B----4-:R-:W-:Y:S02]  /*07c0*/  @P0 LOP3.LUT R5, R5, R22, RZ, 0x3c, !PT ;  /* 0x0000001605050212 */ /* 0x010fe400078e3cff */
[----:B------:R-:W-:Y:S02]  /*07d0*/  @P0 LOP3.LUT R3, R3, R26, RZ, 0x3c, !PT ;  /* 0x0000001a03030212 */ /* 0x000fe400078e3cff */
[----:B------:R-:W-:-:S13]  /*07e0*/  R2P PR, R24.B1, 0x7f ;  /* 0x0000007f18007804 */ /* 0x000fda0000001000 */
[----:B------:R-:W2:Y:S04]  /*07f0*/  @P0 LDG.E R18, desc[UR4][R10.64+0xa0] ;  /* 0x0000a0040a120981 */ /* 0x000ea8000c1e1900 */
[----:B------:R-:W3:Y:S04]  /*0800*/  @P1 LDG.E R22, desc[UR4][R10.64+0xb4] ;  /* 0x0000b4040a161981 */ /* 0x000ee8000c1e1900 */
[----:B------:R-:W4:Y:S04]  /*0810*/  @P2 LDG.E R26, desc[UR4][R10.64+0xc8] ;  /* 0x0000c8040a1a2981 */ /* 0x000f28000c1e1900 */
[----:B------:R-:W4:Y:S04]  /*0820*/  @P3 LDG.E R28, desc[UR4][R10.64+0xdc] ;  /* 0x0000dc040a1c3981 */ /* 0x000f28000c1e1900 */
[----:B------:R-:W4:Y:S04]  /*0830*/  @P0 LDG.E R23, desc[UR4][R10.64+0xa4] ;  /* 0x0000a4040a170981 */ /* 0x000f28000c1e1900 */
[----:B------:R-:W4:Y:S04]  /*0840*/  @P0 LDG.E R20, desc[UR4][R10.64+0xa8] ;  /* 0x0000a8040a140981 */ /* 0x000f28000c1e1900 */
[----:B------:R-:W4:Y:S04]  /*0850*/  @P4 LDG.E R25, desc[UR4][R10.64+0xf0] ;  /* 0x0000f0040a194981 */ /* 0x000f28000c1e1900 */
        /* <DEDUP_REMOVED lines=21> */
[----:B------:R-:W-:Y:S02]  /*09b0*/  LOP3.LUT P0, RZ, R24, 0x8000, RZ, 0xc0, !PT ;  /* 0x0000800018ff7812 */ /* 0x000fe4000780c0ff */
[----:B----4-:R-:W-:Y:S01]  /*09c0*/  @P5 LOP3.LUT R15, R15, R26, RZ, 0x3c, !PT ;  /* 0x0000001a0f0f5212 */ /* 0x010fe200078e3cff */
[----:B------:R-:W4:Y:S04]  /*09d0*/  @P3 LDG.E R24, desc[UR4][R10.64+0xe4] ;  /* 0x0000e4040a183981 */ /* 0x000f28000c1e1900 */
[----:B------:R-:W2:Y:S01]  /*09e0*/  @P6 LDG.E R26, desc[UR4][R10.64+0x118] ;  /* 0x000118040a1a6981 */ /* 0x000ea2000c1e1900 */
        /* <DEDUP_REMOVED lines=8> */
[----:B---3--:R-:W-:-:S03]  /*0a70*/  @P2 LOP3.LUT R3, R3, R22, RZ, 0x3c, !PT ;  /* 0x0000001603032212 */ /* 0x008fc600078e3cff */
[----:B------:R-:W3:Y:S01]  /*0a80*/  @P4 LDG.E R22, desc[UR4][R10.64+0x100] ;  /* 0x000100040a164981 */ /* 0x000ee2000c1e1900 */
[----:B--2---:R-:W-:-:S03]  /*0a90*/  @P6 LOP3.LUT R15, R15, R26, RZ, 0x3c, !PT ;  /* 0x0000001a0f0f6212 */ /* 0x004fc600078e3cff */
[----:B------:R-:W2:Y:S01]  /*0aa0*/  @P0 LDG.E R26, desc[UR4][R10.64+0x12c] ;  /* 0x00012c040a1a0981 */ /* 0x000ea2000c1e1900 */
[----:B----4-:R-:W-:-:S03]  /*0ab0*/  @P2 LOP3.LUT R2, R2, R23, RZ, 0x3c, !PT ;  /* 0x0000001702022212 */ /* 0x010fc600078e3cff */
[----:B------:R-:W4:Y:S01]  /*0ac0*/  @P4 LDG.E R23, desc[UR4][R10.64+0xfc] ;  /* 0x0000fc040a174981 */ /* 0x000f22000c1e1900 */
[----:B------:R-:W-:-:S03]  /*0ad0*/  @P2 LOP3.LUT R5, R5, R20, RZ, 0x3c, !PT ;  /* 0x0000001405052212 */ /* 0x000fc600078e3cff */
[----:B------:R-:W4:Y:S01]  /*0ae0*/  @P4 LDG.E R20, desc[UR4][R10.64+0xf8] ;  /* 0x0000f8040a144981 */ /* 0x000f22000c1e1900 */
[----:B------:R-:W-:Y:S02]  /*0af0*/  @P3 LOP3.LUT R2, R2, R27, RZ, 0x3c, !PT ;  /* 0x0000001b02023212 */ /* 0x000fe400078e3cff */
[----:B------:R-:W-:Y:S01]  /*0b00*/  @P3 LOP3.LUT R4, R4, R25, RZ, 0x3c, !PT ;  /* 0x0000001904043212 */ /* 0x000fe200078e3cff */
[----:B------:R-:W4:Y:S01]  /*0b10*/  @P5 LDG.E R27, desc[UR4][R10.64+0x110] ;  /* 0x000110040a1b5981 */ /* 0x000f22000c1e1900 */
[----:B------:R-:W-:-:S03]  /*0b20*/  @P3 LOP3.LUT R5, R5, R24, RZ, 0x3c, !PT ;  /* 0x0000001805053212 */ /* 0x000fc600078e3cff */
[----:B------:R-:W4:Y:S04]  /*0b30*/  @P5 LDG.E R25, desc[UR4][R10.64+0x108] ;  /* 0x000108040a195981 */ /* 0x000f28000c1e1900 */
        /* <DEDUP_REMOVED lines=19> */
[----:B------:R-:W-:-:S05]  /*0c70*/  VIADD R19, R19, 0x10 ;  /* 0x0000001013137836 */ /* 0x000fca0000000000 */
[----:B------:R-:W-:Y:S02]  /*0c80*/  ISETP.NE.AND P1, PT, R19, 0x20, PT ;  /* 0x000000201300780c */ /* 0x000fe40003f25270 */
[----:B------:R-:W-:Y:S02]  /*0c90*/  @P5 LOP3.LUT R3, R3, R18, RZ, 0x3c, !PT ;  /* 0x0000001203035212 */ /* 0x000fe400078e3cff */
[----:B------:R-:W-:Y:S02]  /*0ca0*/  @P6 LOP3.LUT R4, R4, R21, RZ, 0x3c, !PT ;  /* 0x0000001504046212 */ /* 0x000fe400078e3cff */
[----:B---3--:R-:W-:-:S04]  /*0cb0*/  @P6 LOP3.LUT R3, R3, R22, RZ, 0x3c, !PT ;  /* 0x0000001603036212 */ /* 0x008fc800078e3cff */
[----:B--2---:R-:W-:Y:S02]  /*0cc0*/  @P0 LOP3.LUT R3, R3, R26, RZ, 0x3c, !PT ;  /* 0x0000001a03030212 */ /* 0x004fe400078e3cff */
[----:B----4-:R-:W-:Y:S02]  /*0cd0*/  @P6 LOP3.LUT R2, R2, R23, RZ, 0x3c, !PT ;  /* 0x0000001702026212 */ /* 0x010fe400078e3cff */
[----:B------:R-:W-:Y:S02]  /*0ce0*/  @P6 LOP3.LUT R5, R5, R20, RZ, 0x3c, !PT ;  /* 0x0000001405056212 */ /* 0x000fe400078e3cff */
[----:B------:R-:W-:Y:S02]  /*0cf0*/  @P0 LOP3.LUT R2, R2, R27, RZ, 0x3c, !PT ;  /* 0x0000001b02020212 */ /* 0x000fe400078e3cff */
[----:B------:R-:W-:Y:S02]  /*0d00*/  @P0 LOP3.LUT R4, R4, R25, RZ, 0x3c, !PT ;  /* 0x0000001904040212 */ /* 0x000fe400078e3cff */
[----:B------:R-:W-:Y:S01]  /*0d10*/  @P0 LOP3.LUT R5, R5, R24, RZ, 0x3c, !PT ;  /* 0x0000001805050212 */ /* 0x000fe200078e3cff */
[----:B------:R-:W-:Y:S06]  /*0d20*/  @P1 BRA `(.L_x_67) ;  /* 0xfffffff400481947 */ /* 0x000fec000383ffff */
[----:B------:R-:W-:-:S05]  /*0d30*/  VIADD R17, R17, 0x1 ;  /* 0x0000000111117836 */ /* 0x000fca0000000000 */
[----:B------:R-:W-:-:S13]  /*0d40*/  ISETP.NE.AND P0, PT, R17, 0x5, PT ;  /* 0x000000051100780c */ /* 0x000fda0003f05270 */
[----:B------:R-:W-:Y:S05]  /*0d50*/  @P0 BRA `(.L_x_68) ;  /* 0xfffffff400300947 */ /* 0x000fea000383ffff */
[----:B------:R0:W-:Y:S01]  /*0d60*/  STG.E.64 desc[UR4][R6.64+0x8], R4 ;  /* 0x0000080406007986 */ /* 0x0001e2000c101b04 */
[----:B------:R-:W-:Y:S01]  /*0d70*/  VIADD R14, R14, 0x1 ;  /* 0x000000010e0e7836 */ /* 0x000fe20000000000 */
[----:B------:R-:W-:Y:S02]  /*0d80*/  LOP3.LUT R11, R13, 0x3, RZ, 0xc0, !PT ;  /* 0x000000030d0b7812 */ /* 0x000fe400078ec0ff */
[----:B------:R0:W-:Y:S02]  /*0d90*/  STG.E.64 desc[UR4][R6.64+0x10], R2 ;  /* 0x0000100206007986 */ /* 0x0001e4000c101b04 */
[----:B------:R-:W-:Y:S02]  /*0da0*/  ISETP.GE.U32.AND P0, PT, R14, R11, PT ;  /* 0x0000000b0e00720c */ /* 0x000fe40003f06070 */
[----:B------:R0:W-:Y:S11]  /*0db0*/  STG.E desc[UR4][R6.64+0x4], R15 ;  /* 0x0000040f06007986 */ /* 0x0001f6000c101904 */
[----:B------:R-:W-:Y:S05]  /*0dc0*/  @!P0 BRA `(.L_x_69) ;  /* 0xfffffff400048947 */ /* 0x000fea000383ffff */
.L_x_66:
[----:B------:R-:W-:Y:S05]  /*0dd0*/  BSYNC.RECONVERGENT B1 ;  /* 0x0000000000017941 */ /* 0x000fea0003800200 */
.L_x_65:
[C---:B------:R-:W-:Y:S01]  /*0de0*/  ISETP.GT.U32.AND P0, PT, R13.reuse, 0x3, PT ;  /* 0x000000030d00780c */ /* 0x040fe20003f04070 */
[----:B------:R-:W-:Y:S01]  /*0df0*/  VIADD R12, R12, 0x1 ;  /* 0x000000010c0c7836 */ /* 0x000fe20000000000 */
[--C-:B------:R-:W-:Y:S02]  /*0e00*/  SHF.R.U64 R13, R13, 0x2, R0.reuse ;  /* 0x000000020d0d7819 */ /* 0x100fe40000001200 */
[----:B------:R-:W-:Y:S02]  /*0e10*/  ISETP.GT.U32.AND.EX P0, PT, R0, RZ, PT, P0 ;  /* 0x000000ff0000720c */ /* 0x000fe40003f04100 */
[----:B------:R-:W-:-:S11]  /*0e20*/  SHF.R.U32.HI R0, RZ, 0x2, R0 ;  /* 0x00000002ff007819 */ /* 0x000fd60000011600 */
[----:B------:R-:W-:Y:S05]  /*0e30*/  @P0 BRA `(.L_x_70) ;  /* 0xfffffff000c80947 */ /* 0x000fea000383ffff */
.L_x_64:
[----:B------:R-:W-:Y:S05]  /*0e40*/  BSYNC.RECONVERGENT B0 ;  /* 0x0000000000007941 */ /* 0x000fea0003800200 */
.L_x_63:
[----:B------:R-:W-:Y:S04]  /*0e50*/  STG.E.64 desc[UR4][R6.64+0x18], RZ ;  /* 0x000018ff06007986 */ /* 0x000fe8000c101b04 */
[----:B------:R-:W-:Y:S04]  /*0e60*/  STG.E desc[UR4][R6.64+0x20], RZ ;  /* 0x000020ff06007986 */ /* 0x000fe8000c101904 */
[----:B------:R-:W-:Y:S01]  /*0e70*/  STG.E.64 desc[UR4][R6.64+0x28], RZ ;  /* 0x000028ff06007986 */ /* 0x000fe2000c101b04 */
[----:B------:R-:W-:Y:S05]  /*0e80*/  EXIT ;  /* 0x000000000000794d */ /* 0x000fea0003800000 */
.L_x_71:
        /* <DEDUP_REMOVED lines=15> */
.L_x_76:


//--------------------- .nv.global.init           --------------------------
	.section	.nv.global.init,"aw",@progbits
	.align	8
.nv.global.init:
	.type		WHITE,@object
	.size		WHITE,(BLUE - WHITE)
WHITE:
        /*0000*/ 	.byte	0x00, 0x00, 0x00, 0x00, 0x00, 0x00, 0xf0, 0x3f, 0x00, 0x00, 0x00, 0x00, 0x00, 0x00, 0xf0, 0x3f
        /*0010*/ 	.byte	0x00, 0x00, 0x00, 0x00, 0x00, 0x00, 0xf0, 0x3f
	.type		BLUE,@object
	.size		BLUE,(mrg32k3aM1SubSeq - BLUE)
BLUE:
        /*0018*/ 	.byte	0x00, 0x00, 0x00, 0x00, 0x00, 0x00, 0xd0, 0x3f, 0x5c, 0x8f, 0xc2, 0xf5, 0x28, 0x5c, 0xdf, 0x3f
        /*0028*/ 	.byte	0x00, 0x00, 0x00, 0x00, 0x00, 0x00, 0xf0, 0x3f
	.type		mrg32k3aM1SubSeq,@object
	.size		mrg32k3aM1SubSeq,(mrg32k3aM2SubSeq - mrg32k3aM1SubSeq)
mrg32k3aM1SubSeq:
        /*0030*/ 	.byte	0x0b, 0xcc, 0xee, 0x04, 0x73, 0x29, 0x8b, 0x6f, 0xf6, 0x53, 0x03, 0xf6, 0x23, 0xf6, 0xea, 0xda
        /* <DEDUP_REMOVED lines=125> */
	.type		mrg32k3aM2SubSeq,@object
	.size		mrg32k3aM2SubSeq,(mrg32k3aM1 - mrg32k3aM2SubSeq)
mrg32k3aM2SubSeq:
        /* <DEDUP_REMOVED lines=126> */
	.type		mrg32k3aM1,@object
	.size		mrg32k3aM1,(mrg32k3aM1Seq - mrg32k3aM1)
mrg32k3aM1:
        /* <DEDUP_REMOVED lines=144> */
	.type		mrg32k3aM1Seq,@object
	.size		mrg32k3aM1Seq,(mrg32k3aM2 - mrg32k3aM1Seq)
mrg32k3aM1Seq:
        /* <DEDUP_REMOVED lines=144> */
	.type		mrg32k3aM2,@object
	.size		mrg32k3aM2,(mrg32k3aM2Seq - mrg32k3aM2)
mrg32k3aM2:
        /* <DEDUP_REMOVED lines=144> */
	.type		mrg32k3aM2Seq,@object
	.size		mrg32k3aM2Seq,(precalc_xorwow_matrix - mrg32k3aM2Seq)
mrg32k3aM2Seq:
        /* <DEDUP_REMOVED lines=144> */
	.type		precalc_xorwow_matrix,@object
	.size		precalc_xorwow_matrix,(precalc_xorwow_offset_matrix - precalc_xorwow_matrix)
precalc_xorwow_matrix:
        /* <DEDUP_REMOVED lines=6400> */
	.type		precalc_xorwow_offset_matrix,@object
	.size		precalc_xorwow_offset_matrix,(.L_1 - precalc_xorwow_offset_matrix)
precalc_xorwow_offset_matrix:
        /* <DEDUP_REMOVED lines=6400> */
.L_1:


//--------------------- .nv.shared.reserved.0     --------------------------
	.section	.nv.shared.reserved.0,"aw",@nobits
	.weak		__nv_reservedSMEM_offset_0_alias
	.size		__nv_reservedSMEM_offset_0_alias, 0, 64
	.other		__nv_reservedSMEM_offset_0_alias,@"STO_CUDA_RESERVED_SHARED STV_DEFAULT"
__nv_reservedSMEM_offset_0_alias:
	.zero		0
	.zero		64


//--------------------- .nv.global                --------------------------
	.section	.nv.global,"aw",@nobits
	.align	8
.nv.global:
	.type		BLACK,@object
	.size		BLACK,(.L_9 - BLACK)
BLACK:
	.zero		24
.L_9:


//--------------------- .nv.constant0._Z13render_pixelsP17curandStateXORWOWPK5worldiiiP3pix --------------------------
	.section	.nv.constant0._Z13render_pixelsP17curandStateXORWOWPK5worldiiiP3pix,"a",@progbits
	.sectionflags	@""
	.align	4
.nv.constant0._Z13render_pixelsP17curandStateXORWOWPK5worldiiiP3pix:
	.zero		936


//--------------------- .nv.constant0._Z12setup_kernelP17curandStateXORWOW --------------------------
	.section	.nv.constant0._Z12setup_kernelP17curandStateXORWOW,"a",@progbits
	.sectionflags	@""
	.align	4
.nv.constant0._Z12setup_kernelP17curandStateXORWOW:
	.zero		904


//--------------------- SYMBOLS --------------------------

	.type		.nv.reservedSmem.offset0,@object
	.size		.nv.reservedSmem.offset0,0x4
